//
// Generated by NVIDIA NVVM Compiler
//
// Compiler Build ID: CL-36424714
// Cuda compilation tools, release 13.0, V13.0.88
// Based on NVVM 20.0.0
//

.version 9.0
.target sm_100
.address_size 64

	// .globl	_Z27concat_and_cache_mla_kernelI6__halfS0_EvPKT_S3_PT0_PKliiiiiii

.visible .entry _Z27concat_and_cache_mla_kernelI6__halfS0_EvPKT_S3_PT0_PKliiiiiii(
	.param .u64 .ptr .align 1 _Z27concat_and_cache_mla_kernelI6__halfS0_EvPKT_S3_PT0_PKliiiiiii_param_0,
	.param .u64 .ptr .align 1 _Z27concat_and_cache_mla_kernelI6__halfS0_EvPKT_S3_PT0_PKliiiiiii_param_1,
	.param .u64 .ptr .align 1 _Z27concat_and_cache_mla_kernelI6__halfS0_EvPKT_S3_PT0_PKliiiiiii_param_2,
	.param .u64 .ptr .align 1 _Z27concat_and_cache_mla_kernelI6__halfS0_EvPKT_S3_PT0_PKliiiiiii_param_3,
	.param .u32 _Z27concat_and_cache_mla_kernelI6__halfS0_EvPKT_S3_PT0_PKliiiiiii_param_4,
	.param .u32 _Z27concat_and_cache_mla_kernelI6__halfS0_EvPKT_S3_PT0_PKliiiiiii_param_5,
	.param .u32 _Z27concat_and_cache_mla_kernelI6__halfS0_EvPKT_S3_PT0_PKliiiiiii_param_6,
	.param .u32 _Z27concat_and_cache_mla_kernelI6__halfS0_EvPKT_S3_PT0_PKliiiiiii_param_7,
	.param .u32 _Z27concat_and_cache_mla_kernelI6__halfS0_EvPKT_S3_PT0_PKliiiiiii_param_8,
	.param .u32 _Z27concat_and_cache_mla_kernelI6__halfS0_EvPKT_S3_PT0_PKliiiiiii_param_9,
	.param .u32 _Z27concat_and_cache_mla_kernelI6__halfS0_EvPKT_S3_PT0_PKliiiiiii_param_10
)
{
	.reg .pred 	%p<7>;
	.reg .b16 	%rs<3>;
	.reg .b32 	%r<23>;
	.reg .b64 	%rd<52>;

	ld.param.u64 	%rd17, [_Z27concat_and_cache_mla_kernelI6__halfS0_EvPKT_S3_PT0_PKliiiiiii_param_0];
	ld.param.u64 	%rd18, [_Z27concat_and_cache_mla_kernelI6__halfS0_EvPKT_S3_PT0_PKliiiiiii_param_1];
	ld.param.u64 	%rd19, [_Z27concat_and_cache_mla_kernelI6__halfS0_EvPKT_S3_PT0_PKliiiiiii_param_2];
	ld.param.u64 	%rd20, [_Z27concat_and_cache_mla_kernelI6__halfS0_EvPKT_S3_PT0_PKliiiiiii_param_3];
	ld.param.u32 	%r8, [_Z27concat_and_cache_mla_kernelI6__halfS0_EvPKT_S3_PT0_PKliiiiiii_param_4];
	ld.param.u32 	%r9, [_Z27concat_and_cache_mla_kernelI6__halfS0_EvPKT_S3_PT0_PKliiiiiii_param_5];
	ld.param.u32 	%r10, [_Z27concat_and_cache_mla_kernelI6__halfS0_EvPKT_S3_PT0_PKliiiiiii_param_6];
	ld.param.u32 	%r11, [_Z27concat_and_cache_mla_kernelI6__halfS0_EvPKT_S3_PT0_PKliiiiiii_param_7];
	ld.param.u32 	%r12, [_Z27concat_and_cache_mla_kernelI6__halfS0_EvPKT_S3_PT0_PKliiiiiii_param_8];
	ld.param.u32 	%r13, [_Z27concat_and_cache_mla_kernelI6__halfS0_EvPKT_S3_PT0_PKliiiiiii_param_9];
	ld.param.u32 	%r14, [_Z27concat_and_cache_mla_kernelI6__halfS0_EvPKT_S3_PT0_PKliiiiiii_param_10];
	cvta.to.global.u64 	%rd1, %rd19;
	cvta.to.global.u64 	%rd21, %rd20;
	mov.u32 	%r15, %ctaid.x;
	cvt.u64.u32 	%rd2, %r15;
	mul.wide.u32 	%rd22, %r15, 8;
	add.s64 	%rd23, %rd21, %rd22;
	ld.global.nc.u64 	%rd3, [%rd23];
	setp.lt.s64 	%p1, %rd3, 0;
	@%p1 bra 	$L__BB0_10;
	cvt.s64.s32 	%rd4, %r14;
	or.b64  	%rd24, %rd3, %rd4;
	and.b64  	%rd25, %rd24, -4294967296;
	setp.ne.s64 	%p2, %rd25, 0;
	@%p2 bra 	$L__BB0_3;
	cvt.u32.u64 	%r16, %rd4;
	cvt.u32.u64 	%r17, %rd3;
	div.u32 	%r18, %r17, %r16;
	mul.lo.s32 	%r19, %r18, %r16;
	sub.s32 	%r20, %r17, %r19;
	cvt.u64.u32 	%rd50, %r18;
	cvt.u64.u32 	%rd51, %r20;
	bra.uni 	$L__BB0_4;
$L__BB0_3:
	div.s64 	%rd50, %rd3, %rd4;
	mul.lo.s64 	%rd26, %rd50, %rd4;
	sub.s64 	%rd51, %rd3, %rd26;
$L__BB0_4:
	mov.u32 	%r22, %tid.x;
	setp.ge.s32 	%p3, %r22, %r12;
	@%p3 bra 	$L__BB0_7;
	cvt.s64.s32 	%rd27, %r10;
	mul.lo.s64 	%rd11, %rd27, %rd2;
	cvt.s64.s32 	%rd28, %r8;
	mul.lo.s64 	%rd29, %rd50, %rd28;
	cvt.s64.s32 	%rd30, %r9;
	mad.lo.s64 	%rd12, %rd51, %rd30, %rd29;
	mov.u32 	%r2, %ntid.x;
	cvta.to.global.u64 	%rd13, %rd17;
	mov.u32 	%r21, %r22;
$L__BB0_6:
	cvt.s64.s32 	%rd31, %r21;
	add.s64 	%rd32, %rd11, %rd31;
	add.s64 	%rd33, %rd12, %rd31;
	shl.b64 	%rd34, %rd33, 1;
	add.s64 	%rd35, %rd1, %rd34;
	shl.b64 	%rd36, %rd32, 1;
	add.s64 	%rd37, %rd13, %rd36;
	ld.global.nc.u16 	%rs1, [%rd37];
	st.global.u16 	[%rd35], %rs1;
	add.s32 	%r21, %r21, %r2;
	setp.lt.s32 	%p4, %r21, %r12;
	@%p4 bra 	$L__BB0_6;
$L__BB0_7:
	setp.ge.s32 	%p5, %r22, %r13;
	@%p5 bra 	$L__BB0_10;
	cvt.s64.s32 	%rd38, %r11;
	mul.lo.s64 	%rd14, %rd38, %rd2;
	cvt.s64.s32 	%rd39, %r8;
	cvt.s64.s32 	%rd40, %r9;
	cvt.s64.s32 	%rd41, %r12;
	mad.lo.s64 	%rd42, %rd50, %rd39, %rd41;
	mad.lo.s64 	%rd15, %rd51, %rd40, %rd42;
	mov.u32 	%r5, %ntid.x;
	cvta.to.global.u64 	%rd16, %rd18;
$L__BB0_9:
	cvt.s64.s32 	%rd43, %r22;
	add.s64 	%rd44, %rd14, %rd43;
	add.s64 	%rd45, %rd15, %rd43;
	shl.b64 	%rd46, %rd45, 1;
	add.s64 	%rd47, %rd1, %rd46;
	shl.b64 	%rd48, %rd44, 1;
	add.s64 	%rd49, %rd16, %rd48;
	ld.global.nc.u16 	%rs2, [%rd49];
	st.global.u16 	[%rd47], %rs2;
	add.s32 	%r22, %r22, %r5;
	setp.lt.s32 	%p6, %r22, %r13;
	@%p6 bra 	$L__BB0_9;
$L__BB0_10:
	ret;

}
	// .globl	_Z27concat_and_cache_mla_kernelI13__nv_bfloat16S0_EvPKT_S3_PT0_PKliiiiiii
.visible .entry _Z27concat_and_cache_mla_kernelI13__nv_bfloat16S0_EvPKT_S3_PT0_PKliiiiiii(
	.param .u64 .ptr .align 1 _Z27concat_and_cache_mla_kernelI13__nv_bfloat16S0_EvPKT_S3_PT0_PKliiiiiii_param_0,
	.param .u64 .ptr .align 1 _Z27concat_and_cache_mla_kernelI13__nv_bfloat16S0_EvPKT_S3_PT0_PKliiiiiii_param_1,
	.param .u64 .ptr .align 1 _Z27concat_and_cache_mla_kernelI13__nv_bfloat16S0_EvPKT_S3_PT0_PKliiiiiii_param_2,
	.param .u64 .ptr .align 1 _Z27concat_and_cache_mla_kernelI13__nv_bfloat16S0_EvPKT_S3_PT0_PKliiiiiii_param_3,
	.param .u32 _Z27concat_and_cache_mla_kernelI13__nv_bfloat16S0_EvPKT_S3_PT0_PKliiiiiii_param_4,
	.param .u32 _Z27concat_and_cache_mla_kernelI13__nv_bfloat16S0_EvPKT_S3_PT0_PKliiiiiii_param_5,
	.param .u32 _Z27concat_and_cache_mla_kernelI13__nv_bfloat16S0_EvPKT_S3_PT0_PKliiiiiii_param_6,
	.param .u32 _Z27concat_and_cache_mla_kernelI13__nv_bfloat16S0_EvPKT_S3_PT0_PKliiiiiii_param_7,
	.param .u32 _Z27concat_and_cache_mla_kernelI13__nv_bfloat16S0_EvPKT_S3_PT0_PKliiiiiii_param_8,
	.param .u32 _Z27concat_and_cache_mla_kernelI13__nv_bfloat16S0_EvPKT_S3_PT0_PKliiiiiii_param_9,
	.param .u32 _Z27concat_and_cache_mla_kernelI13__nv_bfloat16S0_EvPKT_S3_PT0_PKliiiiiii_param_10
)
{
	.reg .pred 	%p<7>;
	.reg .b16 	%rs<3>;
	.reg .b32 	%r<23>;
	.reg .b64 	%rd<52>;

	ld.param.u64 	%rd17, [_Z27concat_and_cache_mla_kernelI13__nv_bfloat16S0_EvPKT_S3_PT0_PKliiiiiii_param_0];
	ld.param.u64 	%rd18, [_Z27concat_and_cache_mla_kernelI13__nv_bfloat16S0_EvPKT_S3_PT0_PKliiiiiii_param_1];
	ld.param.u64 	%rd19, [_Z27concat_and_cache_mla_kernelI13__nv_bfloat16S0_EvPKT_S3_PT0_PKliiiiiii_param_2];
	ld.param.u64 	%rd20, [_Z27concat_and_cache_mla_kernelI13__nv_bfloat16S0_EvPKT_S3_PT0_PKliiiiiii_param_3];
	ld.param.u32 	%r8, [_Z27concat_and_cache_mla_kernelI13__nv_bfloat16S0_EvPKT_S3_PT0_PKliiiiiii_param_4];
	ld.param.u32 	%r9, [_Z27concat_and_cache_mla_kernelI13__nv_bfloat16S0_EvPKT_S3_PT0_PKliiiiiii_param_5];
	ld.param.u32 	%r10, [_Z27concat_and_cache_mla_kernelI13__nv_bfloat16S0_EvPKT_S3_PT0_PKliiiiiii_param_6];
	ld.param.u32 	%r11, [_Z27concat_and_cache_mla_kernelI13__nv_bfloat16S0_EvPKT_S3_PT0_PKliiiiiii_param_7];
	ld.param.u32 	%r12, [_Z27concat_and_cache_mla_kernelI13__nv_bfloat16S0_EvPKT_S3_PT0_PKliiiiiii_param_8];
	ld.param.u32 	%r13, [_Z27concat_and_cache_mla_kernelI13__nv_bfloat16S0_EvPKT_S3_PT0_PKliiiiiii_param_9];
	ld.param.u32 	%r14, [_Z27concat_and_cache_mla_kernelI13__nv_bfloat16S0_EvPKT_S3_PT0_PKliiiiiii_param_10];
	cvta.to.global.u64 	%rd1, %rd19;
	cvta.to.global.u64 	%rd21, %rd20;
	mov.u32 	%r15, %ctaid.x;
	cvt.u64.u32 	%rd2, %r15;
	mul.wide.u32 	%rd22, %r15, 8;
	add.s64 	%rd23, %rd21, %rd22;
	ld.global.nc.u64 	%rd3, [%rd23];
	setp.lt.s64 	%p1, %rd3, 0;
	@%p1 bra 	$L__BB1_10;
	cvt.s64.s32 	%rd4, %r14;
	or.b64  	%rd24, %rd3, %rd4;
	and.b64  	%rd25, %rd24, -4294967296;
	setp.ne.s64 	%p2, %rd25, 0;
	@%p2 bra 	$L__BB1_3;
	cvt.u32.u64 	%r16, %rd4;
	cvt.u32.u64 	%r17, %rd3;
	div.u32 	%r18, %r17, %r16;
	mul.lo.s32 	%r19, %r18, %r16;
	sub.s32 	%r20, %r17, %r19;
	cvt.u64.u32 	%rd50, %r18;
	cvt.u64.u32 	%rd51, %r20;
	bra.uni 	$L__BB1_4;
$L__BB1_3:
	div.s64 	%rd50, %rd3, %rd4;
	mul.lo.s64 	%rd26, %rd50, %rd4;
	sub.s64 	%rd51, %rd3, %rd26;
$L__BB1_4:
	mov.u32 	%r22, %tid.x;
	setp.ge.s32 	%p3, %r22, %r12;
	@%p3 bra 	$L__BB1_7;
	cvt.s64.s32 	%rd27, %r10;
	mul.lo.s64 	%rd11, %rd27, %rd2;
	cvt.s64.s32 	%rd28, %r8;
	mul.lo.s64 	%rd29, %rd50, %rd28;
	cvt.s64.s32 	%rd30, %r9;
	mad.lo.s64 	%rd12, %rd51, %rd30, %rd29;
	mov.u32 	%r2, %ntid.x;
	cvta.to.global.u64 	%rd13, %rd17;
	mov.u32 	%r21, %r22;
$L__BB1_6:
	cvt.s64.s32 	%rd31, %r21;
	add.s64 	%rd32, %rd11, %rd31;
	add.s64 	%rd33, %rd12, %rd31;
	shl.b64 	%rd34, %rd33, 1;
	add.s64 	%rd35, %rd1, %rd34;
	shl.b64 	%rd36, %rd32, 1;
	add.s64 	%rd37, %rd13, %rd36;
	ld.global.nc.u16 	%rs1, [%rd37];
	st.global.u16 	[%rd35], %rs1;
	add.s32 	%r21, %r21, %r2;
	setp.lt.s32 	%p4, %r21, %r12;
	@%p4 bra 	$L__BB1_6;
$L__BB1_7:
	setp.ge.s32 	%p5, %r22, %r13;
	@%p5 bra 	$L__BB1_10;
	cvt.s64.s32 	%rd38, %r11;
	mul.lo.s64 	%rd14, %rd38, %rd2;
	cvt.s64.s32 	%rd39, %r8;
	cvt.s64.s32 	%rd40, %r9;
	cvt.s64.s32 	%rd41, %r12;
	mad.lo.s64 	%rd42, %rd50, %rd39, %rd41;
	mad.lo.s64 	%rd15, %rd51, %rd40, %rd42;
	mov.u32 	%r5, %ntid.x;
	cvta.to.global.u64 	%rd16, %rd18;
$L__BB1_9:
	cvt.s64.s32 	%rd43, %r22;
	add.s64 	%rd44, %rd14, %rd43;
	add.s64 	%rd45, %rd15, %rd43;
	shl.b64 	%rd46, %rd45, 1;
	add.s64 	%rd47, %rd1, %rd46;
	shl.b64 	%rd48, %rd44, 1;
	add.s64 	%rd49, %rd16, %rd48;
	ld.global.nc.u16 	%rs2, [%rd49];
	st.global.u16 	[%rd47], %rs2;
	add.s32 	%r22, %r22, %r5;
	setp.lt.s32 	%p6, %r22, %r13;
	@%p6 bra 	$L__BB1_9;
$L__BB1_10:
	ret;

}
	// .globl	_Z27concat_and_cache_mla_kernelIffEvPKT_S2_PT0_PKliiiiiii
.visible .entry _Z27concat_and_cache_mla_kernelIffEvPKT_S2_PT0_PKliiiiiii(
	.param .u64 .ptr .align 1 _Z27concat_and_cache_mla_kernelIffEvPKT_S2_PT0_PKliiiiiii_param_0,
	.param .u64 .ptr .align 1 _Z27concat_and_cache_mla_kernelIffEvPKT_S2_PT0_PKliiiiiii_param_1,
	.param .u64 .ptr .align 1 _Z27concat_and_cache_mla_kernelIffEvPKT_S2_PT0_PKliiiiiii_param_2,
	.param .u64 .ptr .align 1 _Z27concat_and_cache_mla_kernelIffEvPKT_S2_PT0_PKliiiiiii_param_3,
	.param .u32 _Z27concat_and_cache_mla_kernelIffEvPKT_S2_PT0_PKliiiiiii_param_4,
	.param .u32 _Z27concat_and_cache_mla_kernelIffEvPKT_S2_PT0_PKliiiiiii_param_5,
	.param .u32 _Z27concat_and_cache_mla_kernelIffEvPKT_S2_PT0_PKliiiiiii_param_6,
	.param .u32 _Z27concat_and_cache_mla_kernelIffEvPKT_S2_PT0_PKliiiiiii_param_7,
	.param .u32 _Z27concat_and_cache_mla_kernelIffEvPKT_S2_PT0_PKliiiiiii_param_8,
	.param .u32 _Z27concat_and_cache_mla_kernelIffEvPKT_S2_PT0_PKliiiiiii_param_9,
	.param .u32 _Z27concat_and_cache_mla_kernelIffEvPKT_S2_PT0_PKliiiiiii_param_10
)
{
	.reg .pred 	%p<7>;
	.reg .b32 	%r<23>;
	.reg .b32 	%f<3>;
	.reg .b64 	%rd<52>;

	ld.param.u64 	%rd17, [_Z27concat_and_cache_mla_kernelIffEvPKT_S2_PT0_PKliiiiiii_param_0];
	ld.param.u64 	%rd18, [_Z27concat_and_cache_mla_kernelIffEvPKT_S2_PT0_PKliiiiiii_param_1];
	ld.param.u64 	%rd19, [_Z27concat_and_cache_mla_kernelIffEvPKT_S2_PT0_PKliiiiiii_param_2];
	ld.param.u64 	%rd20, [_Z27concat_and_cache_mla_kernelIffEvPKT_S2_PT0_PKliiiiiii_param_3];
	ld.param.u32 	%r8, [_Z27concat_and_cache_mla_kernelIffEvPKT_S2_PT0_PKliiiiiii_param_4];
	ld.param.u32 	%r9, [_Z27concat_and_cache_mla_kernelIffEvPKT_S2_PT0_PKliiiiiii_param_5];
	ld.param.u32 	%r10, [_Z27concat_and_cache_mla_kernelIffEvPKT_S2_PT0_PKliiiiiii_param_6];
	ld.param.u32 	%r11, [_Z27concat_and_cache_mla_kernelIffEvPKT_S2_PT0_PKliiiiiii_param_7];
	ld.param.u32 	%r12, [_Z27concat_and_cache_mla_kernelIffEvPKT_S2_PT0_PKliiiiiii_param_8];
	ld.param.u32 	%r13, [_Z27concat_and_cache_mla_kernelIffEvPKT_S2_PT0_PKliiiiiii_param_9];
	ld.param.u32 	%r14, [_Z27concat_and_cache_mla_kernelIffEvPKT_S2_PT0_PKliiiiiii_param_10];
	cvta.to.global.u64 	%rd1, %rd19;
	cvta.to.global.u64 	%rd21, %rd20;
	mov.u32 	%r15, %ctaid.x;
	cvt.u64.u32 	%rd2, %r15;
	mul.wide.u32 	%rd22, %r15, 8;
	add.s64 	%rd23, %rd21, %rd22;
	ld.global.nc.u64 	%rd3, [%rd23];
	setp.lt.s64 	%p1, %rd3, 0;
	@%p1 bra 	$L__BB2_10;
	cvt.s64.s32 	%rd4, %r14;
	or.b64  	%rd24, %rd3, %rd4;
	and.b64  	%rd25, %rd24, -4294967296;
	setp.ne.s64 	%p2, %rd25, 0;
	@%p2 bra 	$L__BB2_3;
	cvt.u32.u64 	%r16, %rd4;
	cvt.u32.u64 	%r17, %rd3;
	div.u32 	%r18, %r17, %r16;
	mul.lo.s32 	%r19, %r18, %r16;
	sub.s32 	%r20, %r17, %r19;
	cvt.u64.u32 	%rd50, %r18;
	cvt.u64.u32 	%rd51, %r20;
	bra.uni 	$L__BB2_4;
$L__BB2_3:
	div.s64 	%rd50, %rd3, %rd4;
	mul.lo.s64 	%rd26, %rd50, %rd4;
	sub.s64 	%rd51, %rd3, %rd26;
$L__BB2_4:
	mov.u32 	%r22, %tid.x;
	setp.ge.s32 	%p3, %r22, %r12;
	@%p3 bra 	$L__BB2_7;
	cvt.s64.s32 	%rd27, %r10;
	mul.lo.s64 	%rd11, %rd27, %rd2;
	cvt.s64.s32 	%rd28, %r8;
	mul.lo.s64 	%rd29, %rd50, %rd28;
	cvt.s64.s32 	%rd30, %r9;
	mad.lo.s64 	%rd12, %rd51, %rd30, %rd29;
	mov.u32 	%r2, %ntid.x;
	cvta.to.global.u64 	%rd13, %rd17;
	mov.u32 	%r21, %r22;
$L__BB2_6:
	cvt.s64.s32 	%rd31, %r21;
	add.s64 	%rd32, %rd11, %rd31;
	add.s64 	%rd33, %rd12, %rd31;
	shl.b64 	%rd34, %rd32, 2;
	add.s64 	%rd35, %rd13, %rd34;
	ld.global.nc.f32 	%f1, [%rd35];
	shl.b64 	%rd36, %rd33, 2;
	add.s64 	%rd37, %rd1, %rd36;
	st.global.f32 	[%rd37], %f1;
	add.s32 	%r21, %r21, %r2;
	setp.lt.s32 	%p4, %r21, %r12;
	@%p4 bra 	$L__BB2_6;
$L__BB2_7:
	setp.ge.s32 	%p5, %r22, %r13;
	@%p5 bra 	$L__BB2_10;
	cvt.s64.s32 	%rd38, %r11;
	mul.lo.s64 	%rd14, %rd38, %rd2;
	cvt.s64.s32 	%rd39, %r8;
	cvt.s64.s32 	%rd40, %r9;
	cvt.s64.s32 	%rd41, %r12;
	mad.lo.s64 	%rd42, %rd50, %rd39, %rd41;
	mad.lo.s64 	%rd15, %rd51, %rd40, %rd42;
	mov.u32 	%r5, %ntid.x;
	cvta.to.global.u64 	%rd16, %rd18;
$L__BB2_9:
	cvt.s64.s32 	%rd43, %r22;
	add.s64 	%rd44, %rd14, %rd43;
	add.s64 	%rd45, %rd15, %rd43;
	shl.b64 	%rd46, %rd44, 2;
	add.s64 	%rd47, %rd16, %rd46;
	ld.global.nc.f32 	%f2, [%rd47];
	shl.b64 	%rd48, %rd45, 2;
	add.s64 	%rd49, %rd1, %rd48;
	st.global.f32 	[%rd49], %f2;
	add.s32 	%r22, %r22, %r5;
	setp.lt.s32 	%p6, %r22, %r13;
	@%p6 bra 	$L__BB2_9;
$L__BB2_10:
	ret;

}


// ===== COMPILED SASS (sm_100) =====

	.target	sm_100

	.elftype	@"ET_EXEC"


//--------------------- .note.nv.tkinfo           --------------------------
	.section	.note.nv.tkinfo,"",@"SHT_NOTE"
	.sectionflags	@"SHF_NOTE_NV_TKINFO"
	.tkinfo
        /*0018*/ 	.word	0x00000002
        /*0030*/ 	.string	""
        /*0030*/ 	.string	"ptxas"
        /*0030*/ 	.string	"Cuda compilation tools, release 13.0, V13.0.88"
        /*0030*/ 	.string	"Build cuda_13.0.r13.0/compiler.36424714_0"
        /*0030*/ 	.string	"-arch sm_100 -m 64 "



//--------------------- .note.nv.cuinfo           --------------------------
	.section	.note.nv.cuinfo,"",@"SHT_NOTE"
	.sectionflags	@"SHF_NOTE_NV_CUINFO"
        /*0018*/ 	.short	0x0002
        /*001a*/ 	.short	0x0064
        /*001c*/ 	.short	0x0082
	.zero		2


//--------------------- .nv.info                  --------------------------
	.section	.nv.info,"",@"SHT_CUDA_INFO"
	.align	4


	//----- nvinfo : EIATTR_REGCOUNT
	.align		4
        /*0000*/ 	.byte	0x04, 0x2f
        /*0002*/ 	.short	(.L_1 - .L_0)
	.align		4
.L_0:
        /*0004*/ 	.word	index@(_Z27concat_and_cache_mla_kernelI6__halfS0_EvPKT_S3_PT0_PKliiiiiii)
        /*0008*/ 	.word	0x00000018


	//----- nvinfo : EIATTR_FRAME_SIZE
	.align		4
.L_1:
        /*000c*/ 	.byte	0x04, 0x11
        /*000e*/ 	.short	(.L_3 - .L_2)
	.align		4
.L_2:
        /*0010*/ 	.word	index@($__internal_2_$__cuda_sm20_div_s64)
        /*0014*/ 	.word	0x00000000


	//----- nvinfo : EIATTR_FRAME_SIZE
	.align		4
.L_3:
        /*0018*/ 	.byte	0x04, 0x11
        /*001a*/ 	.short	(.L_5 - .L_4)
	.align		4
.L_4:
        /*001c*/ 	.word	index@(_Z27concat_and_cache_mla_kernelI6__halfS0_EvPKT_S3_PT0_PKliiiiiii)
        /*0020*/ 	.word	0x00000000


	//----- nvinfo : EIATTR_REGCOUNT
	.align		4
.L_5:
        /*0024*/ 	.byte	0x04, 0x2f
        /*0026*/ 	.short	(.L_7 - .L_6)
	.align		4
.L_6:
        /*0028*/ 	.word	index@(_Z27concat_and_cache_mla_kernelI13__nv_bfloat16S0_EvPKT_S3_PT0_PKliiiiiii)
        /*002c*/ 	.word	0x00000018


	//----- nvinfo : EIATTR_FRAME_SIZE
	.align		4
.L_7:
        /*0030*/ 	.byte	0x04, 0x11
        /*0032*/ 	.short	(.L_9 - .L_8)
	.align		4
.L_8:
        /*0034*/ 	.word	index@($__internal_1_$__cuda_sm20_div_s64)
        /*0038*/ 	.word	0x00000000


	//----- nvinfo : EIATTR_FRAME_SIZE
	.align		4
.L_9:
        /*003c*/ 	.byte	0x04, 0x11
        /*003e*/ 	.short	(.L_11 - .L_10)
	.align		4
.L_10:
        /*0040*/ 	.word	index@(_Z27concat_and_cache_mla_kernelI13__nv_bfloat16S0_EvPKT_S3_PT0_PKliiiiiii)
        /*0044*/ 	.word	0x00000000


	//----- nvinfo : EIATTR_REGCOUNT
	.align		4
.L_11:
        /*0048*/ 	.byte	0x04, 0x2f
        /*004a*/ 	.short	(.L_13 - .L_12)
	.align		4
.L_12:
        /*004c*/ 	.word	index@(_Z27concat_and_cache_mla_kernelIffEvPKT_S2_PT0_PKliiiiiii)
        /*0050*/ 	.word	0x00000018


	//----- nvinfo : EIATTR_FRAME_SIZE
	.align		4
.L_13:
        /*0054*/ 	.byte	0x04, 0x11
        /*0056*/ 	.short	(.L_15 - .L_14)
	.align		4
.L_14:
        /*0058*/ 	.word	index@($__internal_0_$__cuda_sm20_div_s64)
        /*005c*/ 	.word	0x00000000


	//----- nvinfo : EIATTR_FRAME_SIZE
	.align		4
.L_15:
        /*0060*/ 	.byte	0x04, 0x11
        /*0062*/ 	.short	(.L_17 - .L_16)
	.align		4
.L_16:
        /*0064*/ 	.word	index@(_Z27concat_and_cache_mla_kernelIffEvPKT_S2_PT0_PKliiiiiii)
        /*0068*/ 	.word	0x00000000


	//----- nvinfo : EIATTR_MIN_STACK_SIZE
	.align		4
.L_17:
        /*006c*/ 	.byte	0x04, 0x12
        /*006e*/ 	.short	(.L_19 - .L_18)
	.align		4
.L_18:
        /*0070*/ 	.word	index@(_Z27concat_and_cache_mla_kernelIffEvPKT_S2_PT0_PKliiiiiii)
        /*0074*/ 	.word	0x00000000


	//----- nvinfo : EIATTR_MIN_STACK_SIZE
	.align		4
.L_19:
        /*0078*/ 	.byte	0x04, 0x12
        /*007a*/ 	.short	(.L_21 - .L_20)
	.align		4
.L_20:
        /*007c*/ 	.word	index@(_Z27concat_and_cache_mla_kernelI13__nv_bfloat16S0_EvPKT_S3_PT0_PKliiiiiii)
        /*0080*/ 	.word	0x00000000


	//----- nvinfo : EIATTR_MIN_STACK_SIZE
	.align		4
.L_21:
        /*0084*/ 	.byte	0x04, 0x12
        /*0086*/ 	.short	(.L_23 - .L_22)
	.align		4
.L_22:
        /*0088*/ 	.word	index@(_Z27concat_and_cache_mla_kernelI6__halfS0_EvPKT_S3_PT0_PKliiiiiii)
        /*008c*/ 	.word	0x00000000
.L_23:


//--------------------- .nv.compat                --------------------------
	.section	.nv.compat,"",@"SHT_CUDA_COMPAT_INFO"
	.align	4
        /*0000*/ 	.byte	0x02, 0x09, 0x00, 0x00, 0x02, 0x02, 0x01, 0x00, 0x02, 0x05, 0x05, 0x00, 0x03, 0x07, 0x01, 0x01
        /*0010*/ 	.byte	0x02, 0x03, 0x00, 0x00, 0x02, 0x06, 0x01, 0x00, 0x04, 0x0b, 0x08, 0x00, 0x09, 0x00, 0x00, 0x00
        /*0020*/ 	.byte	0x00, 0x00, 0x00, 0x00


//--------------------- .nv.info._Z27concat_and_cache_mla_kernelIffEvPKT_S2_PT0_PKliiiiiii --------------------------
	.section	.nv.info._Z27concat_and_cache_mla_kernelIffEvPKT_S2_PT0_PKliiiiiii,"",@"SHT_CUDA_INFO"
	.sectionflags	@""
	.align	4


	//----- nvinfo : EIATTR_CUDA_API_VERSION
	.align		4
        /*0000*/ 	.byte	0x04, 0x37
        /*0002*/ 	.short	(.L_25 - .L_24)
.L_24:
        /*0004*/ 	.word	0x00000082


	//----- nvinfo : EIATTR_KPARAM_INFO
	.align		4
.L_25:
        /*0008*/ 	.byte	0x04, 0x17
        /*000a*/ 	.short	(.L_27 - .L_26)
.L_26:
        /*000c*/ 	.word	0x00000000
        /*0010*/ 	.short	0x000a
        /*0012*/ 	.short	0x0038
        /*0014*/ 	.byte	0x00, 0xf0, 0x11, 0x00


	//----- nvinfo : EIATTR_KPARAM_INFO
	.align		4
.L_27:
        /*0018*/ 	.byte	0x04, 0x17
        /*001a*/ 	.short	(.L_29 - .L_28)
.L_28:
        /*001c*/ 	.word	0x00000000
        /*0020*/ 	.short	0x0009
        /*0022*/ 	.short	0x0034
        /*0024*/ 	.byte	0x00, 0xf0, 0x11, 0x00


	//----- nvinfo : EIATTR_KPARAM_INFO
	.align		4
.L_29:
        /*0028*/ 	.byte	0x04, 0x17
        /*002a*/ 	.short	(.L_31 - .L_30)
.L_30:
        /*002c*/ 	.word	0x00000000
        /*0030*/ 	.short	0x0008
        /*0032*/ 	.short	0x0030
        /*0034*/ 	.byte	0x00, 0xf0, 0x11, 0x00


	//----- nvinfo : EIATTR_KPARAM_INFO
	.align		4
.L_31:
        /*0038*/ 	.byte	0x04, 0x17
        /*003a*/ 	.short	(.L_33 - .L_32)
.L_32:
        /*003c*/ 	.word	0x00000000
        /*0040*/ 	.short	0x0007
        /*0042*/ 	.short	0x002c
        /*0044*/ 	.byte	0x00, 0xf0, 0x11, 0x00


	//----- nvinfo : EIATTR_KPARAM_INFO
	.align		4
.L_33:
        /*0048*/ 	.byte	0x04, 0x17
        /*004a*/ 	.short	(.L_35 - .L_34)
.L_34:
        /*004c*/ 	.word	0x00000000
        /*0050*/ 	.short	0x0006
        /*0052*/ 	.short	0x0028
        /*0054*/ 	.byte	0x00, 0xf0, 0x11, 0x00


	//----- nvinfo : EIATTR_KPARAM_INFO
	.align		4
.L_35:
        /*0058*/ 	.byte	0x04, 0x17
        /*005a*/ 	.short	(.L_37 - .L_36)
.L_36:
        /*005c*/ 	.word	0x00000000
        /*0060*/ 	.short	0x0005
        /*0062*/ 	.short	0x0024
        /*0064*/ 	.byte	0x00, 0xf0, 0x11, 0x00


	//----- nvinfo : EIATTR_KPARAM_INFO
	.align		4
.L_37:
        /*0068*/ 	.byte	0x04, 0x17
        /*006a*/ 	.short	(.L_39 - .L_38)
.L_38:
        /*006c*/ 	.word	0x00000000
        /*0070*/ 	.short	0x0004
        /*0072*/ 	.short	0x0020
        /*0074*/ 	.byte	0x00, 0xf0, 0x11, 0x00


	//----- nvinfo : EIATTR_KPARAM_INFO
	.align		4
.L_39:
        /*0078*/ 	.byte	0x04, 0x17
        /*007a*/ 	.short	(.L_41 - .L_40)
.L_40:
        /*007c*/ 	.word	0x00000000
        /*0080*/ 	.short	0x0003
        /*0082*/ 	.short	0x0018
        /*0084*/ 	.byte	0x00, 0xf5, 0x21, 0x00


	//----- nvinfo : EIATTR_KPARAM_INFO
	.align		4
.L_41:
        /*0088*/ 	.byte	0x04, 0x17
        /*008a*/ 	.short	(.L_43 - .L_42)
.L_42:
        /*008c*/ 	.word	0x00000000
        /*0090*/ 	.short	0x0002
        /*0092*/ 	.short	0x0010
        /*0094*/ 	.byte	0x00, 0xf5, 0x21, 0x00


	//----- nvinfo : EIATTR_KPARAM_INFO
	.align		4
.L_43:
        /*0098*/ 	.byte	0x04, 0x17
        /*009a*/ 	.short	(.L_45 - .L_44)
.L_44:
        /*009c*/ 	.word	0x00000000
        /*00a0*/ 	.short	0x0001
        /*00a2*/ 	.short	0x0008
        /*00a4*/ 	.byte	0x00, 0xf5, 0x21, 0x00


	//----- nvinfo : EIATTR_KPARAM_INFO
	.align		4
.L_45:
        /*00a8*/ 	.byte	0x04, 0x17
        /*00aa*/ 	.short	(.L_47 - .L_46)
.L_46:
        /*00ac*/ 	.word	0x00000000
        /*00b0*/ 	.short	0x0000
        /*00b2*/ 	.short	0x0000
        /*00b4*/ 	.byte	0x00, 0xf5, 0x21, 0x00


	//----- nvinfo : EIATTR_SPARSE_MMA_MASK
	.align		4
.L_47:
        /*00b8*/ 	.byte	0x03, 0x50
        /*00ba*/ 	.short	0x0000


	//----- nvinfo : EIATTR_MAXREG_COUNT
	.align		4
        /*00bc*/ 	.byte	0x03, 0x1b
        /*00be*/ 	.short	0x00ff


	//----- nvinfo : EIATTR_MERCURY_ISA_VERSION
	.align		4
        /*00c0*/ 	.byte	0x03, 0x5f
        /*00c2*/ 	.short	0x0101


	//----- nvinfo : EIATTR_VRC_CTA_INIT_COUNT
	.align		4
        /*00c4*/ 	.byte	0x02, 0x4a
	.zero		1
	.zero		1


	//----- nvinfo : EIATTR_EXIT_INSTR_OFFSETS
	.align		4
        /*00c8*/ 	.byte	0x04, 0x1c
        /*00ca*/ 	.short	(.L_49 - .L_48)


	//   ....[0]....
.L_48:
        /*00cc*/ 	.word	0x00000070


	//   ....[1]....
        /*00d0*/ 	.word	0x00000590


	//   ....[2]....
        /*00d4*/ 	.word	0x000007f0


	//----- nvinfo : EIATTR_CRS_STACK_SIZE
	.align		4
.L_49:
        /*00d8*/ 	.byte	0x04, 0x1e
        /*00da*/ 	.short	(.L_51 - .L_50)
.L_50:
        /*00dc*/ 	.word	0x00000000


	//----- nvinfo : EIATTR_CBANK_PARAM_SIZE
	.align		4
.L_51:
        /*00e0*/ 	.byte	0x03, 0x19
        /*00e2*/ 	.short	0x003c


	//----- nvinfo : EIATTR_PARAM_CBANK
	.align		4
        /*00e4*/ 	.byte	0x04, 0x0a
        /*00e6*/ 	.short	(.L_53 - .L_52)
	.align		4
.L_52:
        /*00e8*/ 	.word	index@(.nv.constant0._Z27concat_and_cache_mla_kernelIffEvPKT_S2_PT0_PKliiiiiii)
        /*00ec*/ 	.short	0x0380
        /*00ee*/ 	.short	0x003c


	//----- nvinfo : EIATTR_SW_WAR
	.align		4
.L_53:
        /*00f0*/ 	.byte	0x04, 0x36
        /*00f2*/ 	.short	(.L_55 - .L_54)
.L_54:
        /*00f4*/ 	.word	0x00000008
.L_55:


//--------------------- .nv.info._Z27concat_and_cache_mla_kernelI13__nv_bfloat16S0_EvPKT_S3_PT0_PKliiiiiii --------------------------
	.section	.nv.info._Z27concat_and_cache_mla_kernelI13__nv_bfloat16S0_EvPKT_S3_PT0_PKliiiiiii,"",@"SHT_CUDA_INFO"
	.sectionflags	@""
	.align	4


	//----- nvinfo : EIATTR_CUDA_API_VERSION
	.align		4
        /*0000*/ 	.byte	0x04, 0x37
        /*0002*/ 	.short	(.L_57 - .L_56)
.L_56:
        /*0004*/ 	.word	0x00000082


	//----- nvinfo : EIATTR_KPARAM_INFO
	.align		4
.L_57:
        /*0008*/ 	.byte	0x04, 0x17
        /*000a*/ 	.short	(.L_59 - .L_58)
.L_58:
        /*000c*/ 	.word	0x00000000
        /*0010*/ 	.short	0x000a
        /*0012*/ 	.short	0x0038
        /*0014*/ 	.byte	0x00, 0xf0, 0x11, 0x00


	//----- nvinfo : EIATTR_KPARAM_INFO
	.align		4
.L_59:
        /*0018*/ 	.byte	0x04, 0x17
        /*001a*/ 	.short	(.L_61 - .L_60)
.L_60:
        /*001c*/ 	.word	0x00000000
        /*0020*/ 	.short	0x0009
        /*0022*/ 	.short	0x0034
        /*0024*/ 	.byte	0x00, 0xf0, 0x11, 0x00


	//----- nvinfo : EIATTR_KPARAM_INFO
	.align		4
.L_61:
        /*0028*/ 	.byte	0x04, 0x17
        /*002a*/ 	.short	(.L_63 - .L_62)
.L_62:
        /*002c*/ 	.word	0x00000000
        /*0030*/ 	.short	0x0008
        /*0032*/ 	.short	0x0030
        /*0034*/ 	.byte	0x00, 0xf0, 0x11, 0x00


	//----- nvinfo : EIATTR_KPARAM_INFO
	.align		4
.L_63:
        /*0038*/ 	.byte	0x04, 0x17
        /*003a*/ 	.short	(.L_65 - .L_64)
.L_64:
        /*003c*/ 	.word	0x00000000
        /*0040*/ 	.short	0x0007
        /*0042*/ 	.short	0x002c
        /*0044*/ 	.byte	0x00, 0xf0, 0x11, 0x00


	//----- nvinfo : EIATTR_KPARAM_INFO
	.align		4
.L_65:
        /*0048*/ 	.byte	0x04, 0x17
        /*004a*/ 	.short	(.L_67 - .L_66)
.L_66:
        /*004c*/ 	.word	0x00000000
        /*0050*/ 	.short	0x0006
        /*0052*/ 	.short	0x0028
        /*0054*/ 	.byte	0x00, 0xf0, 0x11, 0x00


	//----- nvinfo : EIATTR_KPARAM_INFO
	.align		4
.L_67:
        /*0058*/ 	.byte	0x04, 0x17
        /*005a*/ 	.short	(.L_69 - .L_68)
.L_68:
        /*005c*/ 	.word	0x00000000
        /*0060*/ 	.short	0x0005
        /*0062*/ 	.short	0x0024
        /*0064*/ 	.byte	0x00, 0xf0, 0x11, 0x00


	//----- nvinfo : EIATTR_KPARAM_INFO
	.align		4
.L_69:
        /*0068*/ 	.byte	0x04, 0x17
        /*006a*/ 	.short	(.L_71 - .L_70)
.L_70:
        /*006c*/ 	.word	0x00000000
        /*0070*/ 	.short	0x0004
        /*0072*/ 	.short	0x0020
        /*0074*/ 	.byte	0x00, 0xf0, 0x11, 0x00


	//----- nvinfo : EIATTR_KPARAM_INFO
	.align		4
.L_71:
        /*0078*/ 	.byte	0x04, 0x17
        /*007a*/ 	.short	(.L_73 - .L_72)
.L_72:
        /*007c*/ 	.word	0x00000000
        /*0080*/ 	.short	0x0003
        /*0082*/ 	.short	0x0018
        /*0084*/ 	.byte	0x00, 0xf5, 0x21, 0x00


	//----- nvinfo : EIATTR_KPARAM_INFO
	.align		4
.L_73:
        /*0088*/ 	.byte	0x04, 0x17
        /*008a*/ 	.short	(.L_75 - .L_74)
.L_74:
        /*008c*/ 	.word	0x00000000
        /*0090*/ 	.short	0x0002
        /*0092*/ 	.short	0x0010
        /*0094*/ 	.byte	0x00, 0xf5, 0x21, 0x00


	//----- nvinfo : EIATTR_KPARAM_INFO
	.align		4
.L_75:
        /*0098*/ 	.byte	0x04, 0x17
        /*009a*/ 	.short	(.L_77 - .L_76)
.L_76:
        /*009c*/ 	.word	0x00000000
        /*00a0*/ 	.short	0x0001
        /*00a2*/ 	.short	0x0008
        /*00a4*/ 	.byte	0x00, 0xf5, 0x21, 0x00


	//----- nvinfo : EIATTR_KPARAM_INFO
	.align		4
.L_77:
        /*00a8*/ 	.byte	0x04, 0x17
        /*00aa*/ 	.short	(.L_79 - .L_78)
.L_78:
        /*00ac*/ 	.word	0x00000000
        /*00b0*/ 	.short	0x0000
        /*00b2*/ 	.short	0x0000
        /*00b4*/ 	.byte	0x00, 0xf5, 0x21, 0x00


	//----- nvinfo : EIATTR_SPARSE_MMA_MASK
	.align		4
.L_79:
        /*00b8*/ 	.byte	0x03, 0x50
        /*00ba*/ 	.short	0x0000


	//----- nvinfo : EIATTR_MAXREG_COUNT
	.align		4
        /*00bc*/ 	.byte	0x03, 0x1b
        /*00be*/ 	.short	0x00ff


	//----- nvinfo : EIATTR_MERCURY_ISA_VERSION
	.align		4
        /*00c0*/ 	.byte	0x03, 0x5f
        /*00c2*/ 	.short	0x0101


	//----- nvinfo : EIATTR_VRC_CTA_INIT_COUNT
	.align		4
        /*00c4*/ 	.byte	0x02, 0x4a
	.zero		1
	.zero		1


	//----- nvinfo : EIATTR_EXIT_INSTR_OFFSETS
	.align		4
        /*00c8*/ 	.byte	0x04, 0x1c
        /*00ca*/ 	.short	(.L_81 - .L_80)


	//   ....[0]....
.L_80:
        /*00cc*/ 	.word	0x00000070


	//   ....[1]....
        /*00d0*/ 	.word	0x00000590


	//   ....[2]....
        /*00d4*/ 	.word	0x000007f0


	//----- nvinfo : EIATTR_CRS_STACK_SIZE
	.align		4
.L_81:
        /*00d8*/ 	.byte	0x04, 0x1e
        /*00da*/ 	.short	(.L_83 - .L_82)
.L_82:
        /*00dc*/ 	.word	0x00000000


	//----- nvinfo : EIATTR_CBANK_PARAM_SIZE
	.align		4
.L_83:
        /*00e0*/ 	.byte	0x03, 0x19
        /*00e2*/ 	.short	0x003c


	//----- nvinfo : EIATTR_PARAM_CBANK
	.align		4
        /*00e4*/ 	.byte	0x04, 0x0a
        /*00e6*/ 	.short	(.L_85 - .L_84)
	.align		4
.L_84:
        /*00e8*/ 	.word	index@(.nv.constant0._Z27concat_and_cache_mla_kernelI13__nv_bfloat16S0_EvPKT_S3_PT0_PKliiiiiii)
        /*00ec*/ 	.short	0x0380
        /*00ee*/ 	.short	0x003c


	//----- nvinfo : EIATTR_SW_WAR
	.align		4
.L_85:
        /*00f0*/ 	.byte	0x04, 0x36
        /*00f2*/ 	.short	(.L_87 - .L_86)
.L_86:
        /*00f4*/ 	.word	0x00000008
.L_87:


//--------------------- .nv.info._Z27concat_and_cache_mla_kernelI6__halfS0_EvPKT_S3_PT0_PKliiiiiii --------------------------
	.section	.nv.info._Z27concat_and_cache_mla_kernelI6__halfS0_EvPKT_S3_PT0_PKliiiiiii,"",@"SHT_CUDA_INFO"
	.sectionflags	@""
	.align	4


	//----- nvinfo : EIATTR_CUDA_API_VERSION
	.align		4
        /*0000*/ 	.byte	0x04, 0x37
        /*0002*/ 	.short	(.L_89 - .L_88)
.L_88:
        /*0004*/ 	.word	0x00000082


	//----- nvinfo : EIATTR_KPARAM_INFO
	.align		4
.L_89:
        /*0008*/ 	.byte	0x04, 0x17
        /*000a*/ 	.short	(.L_91 - .L_90)
.L_90:
        /*000c*/ 	.word	0x00000000
        /*0010*/ 	.short	0x000a
        /*0012*/ 	.short	0x0038
        /*0014*/ 	.byte	0x00, 0xf0, 0x11, 0x00


	//----- nvinfo : EIATTR_KPARAM_INFO
	.align		4
.L_91:
        /*0018*/ 	.byte	0x04, 0x17
        /*001a*/ 	.short	(.L_93 - .L_92)
.L_92:
        /*001c*/ 	.word	0x00000000
        /*0020*/ 	.short	0x0009
        /*0022*/ 	.short	0x0034
        /*0024*/ 	.byte	0x00, 0xf0, 0x11, 0x00


	//----- nvinfo : EIATTR_KPARAM_INFO
	.align		4
.L_93:
        /*0028*/ 	.byte	0x04, 0x17
        /*002a*/ 	.short	(.L_95 - .L_94)
.L_94:
        /*002c*/ 	.word	0x00000000
        /*0030*/ 	.short	0x0008
        /*0032*/ 	.short	0x0030
        /*0034*/ 	.byte	0x00, 0xf0, 0x11, 0x00


	//----- nvinfo : EIATTR_KPARAM_INFO
	.align		4
.L_95:
        /*0038*/ 	.byte	0x04, 0x17
        /*003a*/ 	.short	(.L_97 - .L_96)
.L_96:
        /*003c*/ 	.word	0x00000000
        /*0040*/ 	.short	0x0007
        /*0042*/ 	.short	0x002c
        /*0044*/ 	.byte	0x00, 0xf0, 0x11, 0x00


	//----- nvinfo : EIATTR_KPARAM_INFO
	.align		4
.L_97:
        /*0048*/ 	.byte	0x04, 0x17
        /*004a*/ 	.short	(.L_99 - .L_98)
.L_98:
        /*004c*/ 	.word	0x00000000
        /*0050*/ 	.short	0x0006
        /*0052*/ 	.short	0x0028
        /*0054*/ 	.byte	0x00, 0xf0, 0x11, 0x00


	//----- nvinfo : EIATTR_KPARAM_INFO
	.align		4
.L_99:
        /*0058*/ 	.byte	0x04, 0x17
        /*005a*/ 	.short	(.L_101 - .L_100)
.L_100:
        /*005c*/ 	.word	0x00000000
        /*0060*/ 	.short	0x0005
        /*0062*/ 	.short	0x0024
        /*0064*/ 	.byte	0x00, 0xf0, 0x11, 0x00


	//----- nvinfo : EIATTR_KPARAM_INFO
	.align		4
.L_101:
        /*0068*/ 	.byte	0x04, 0x17
        /*006a*/ 	.short	(.L_103 - .L_102)
.L_102:
        /*006c*/ 	.word	0x00000000
        /*0070*/ 	.short	0x0004
        /*0072*/ 	.short	0x0020
        /*0074*/ 	.byte	0x00, 0xf0, 0x11, 0x00


	//----- nvinfo : EIATTR_KPARAM_INFO
	.align		4
.L_103:
        /*0078*/ 	.byte	0x04, 0x17
        /*007a*/ 	.short	(.L_105 - .L_104)
.L_104:
        /*007c*/ 	.word	0x00000000
        /*0080*/ 	.short	0x0003
        /*0082*/ 	.short	0x0018
        /*0084*/ 	.byte	0x00, 0xf5, 0x21, 0x00


	//----- nvinfo : EIATTR_KPARAM_INFO
	.align		4
.L_105:
        /*0088*/ 	.byte	0x04, 0x17
        /*008a*/ 	.short	(.L_107 - .L_106)
.L_106:
        /*008c*/ 	.word	0x00000000
        /*0090*/ 	.short	0x0002
        /*0092*/ 	.short	0x0010
        /*0094*/ 	.byte	0x00, 0xf5, 0x21, 0x00


	//----- nvinfo : EIATTR_KPARAM_INFO
	.align		4
.L_107:
        /*0098*/ 	.byte	0x04, 0x17
        /*009a*/ 	.short	(.L_109 - .L_108)
.L_108:
        /*009c*/ 	.word	0x00000000
        /*00a0*/ 	.short	0x0001
        /*00a2*/ 	.short	0x0008
        /*00a4*/ 	.byte	0x00, 0xf5, 0x21, 0x00


	//----- nvinfo : EIATTR_KPARAM_INFO
	.align		4
.L_109:
        /*00a8*/ 	.byte	0x04, 0x17
        /*00aa*/ 	.short	(.L_111 - .L_110)
.L_110:
        /*00ac*/ 	.word	0x00000000
        /*00b0*/ 	.short	0x0000
        /*00b2*/ 	.short	0x0000
        /*00b4*/ 	.byte	0x00, 0xf5, 0x21, 0x00


	//----- nvinfo : EIATTR_SPARSE_MMA_MASK
	.align		4
.L_111:
        /*00b8*/ 	.byte	0x03, 0x50
        /*00ba*/ 	.short	0x0000


	//----- nvinfo : EIATTR_MAXREG_COUNT
	.align		4
        /*00bc*/ 	.byte	0x03, 0x1b
        /*00be*/ 	.short	0x00ff


	//----- nvinfo : EIATTR_MERCURY_ISA_VERSION
	.align		4
        /*00c0*/ 	.byte	0x03, 0x5f
        /*00c2*/ 	.short	0x0101


	//----- nvinfo : EIATTR_VRC_CTA_INIT_COUNT
	.align		4
        /*00c4*/ 	.byte	0x02, 0x4a
	.zero		1
	.zero		1


	//----- nvinfo : EIATTR_EXIT_INSTR_OFFSETS
	.align		4
        /*00c8*/ 	.byte	0x04, 0x1c
        /*00ca*/ 	.short	(.L_113 - .L_112)


	//   ....[0]....
.L_112:
        /*00cc*/ 	.word	0x00000070


	//   ....[1]....
        /*00d0*/ 	.word	0x00000590


	//   ....[2]....
        /*00d4*/ 	.word	0x000007f0


	//----- nvinfo : EIATTR_CRS_STACK_SIZE
	.align		4
.L_113:
        /*00d8*/ 	.byte	0x04, 0x1e
        /*00da*/ 	.short	(.L_115 - .L_114)
.L_114:
        /*00dc*/ 	.word	0x00000000


	//----- nvinfo : EIATTR_CBANK_PARAM_SIZE
	.align		4
.L_115:
        /*00e0*/ 	.byte	0x03, 0x19
        /*00e2*/ 	.short	0x003c


	//----- nvinfo : EIATTR_PARAM_CBANK
	.align		4
        /*00e4*/ 	.byte	0x04, 0x0a
        /*00e6*/ 	.short	(.L_117 - .L_116)
	.align		4
.L_116:
        /*00e8*/ 	.word	index@(.nv.constant0._Z27concat_and_cache_mla_kernelI6__halfS0_EvPKT_S3_PT0_PKliiiiiii)
        /*00ec*/ 	.short	0x0380
        /*00ee*/ 	.short	0x003c


	//----- nvinfo : EIATTR_SW_WAR
	.align		4
.L_117:
        /*00f0*/ 	.byte	0x04, 0x36
        /*00f2*/ 	.short	(.L_119 - .L_118)
.L_118:
        /*00f4*/ 	.word	0x00000008
.L_119:


//--------------------- .nv.callgraph             --------------------------
	.section	.nv.callgraph,"",@"SHT_CUDA_CALLGRAPH"
	.align	4
	.sectionentsize	8
	.align		4
        /*0000*/ 	.word	0x00000000
	.align		4
        /*0004*/ 	.word	0xffffffff
	.align		4
        /*0008*/ 	.word	0x00000000
	.align		4
        /*000c*/ 	.word	0xfffffffe
	.align		4
        /*0010*/ 	.word	0x00000000
	.align		4
        /*0014*/ 	.word	0xfffffffd
	.align		4
        /*0018*/ 	.word	0x00000000
	.align		4
        /*001c*/ 	.word	0xfffffffc


//--------------------- .text._Z27concat_and_cache_mla_kernelIffEvPKT_S2_PT0_PKliiiiiii --------------------------
	.section	.text._Z27concat_and_cache_mla_kernelIffEvPKT_S2_PT0_PKliiiiiii,"ax",@progbits
	.align	128
        .global         _Z27concat_and_cache_mla_kernelIffEvPKT_S2_PT0_PKliiiiiii
        .type           _Z27concat_and_cache_mla_kernelIffEvPKT_S2_PT0_PKliiiiiii,@function
        .size           _Z27concat_and_cache_mla_kernelIffEvPKT_S2_PT0_PKliiiiiii,(.L_x_21 - _Z27concat_and_cache_mla_kernelIffEvPKT_S2_PT0_PKliiiiiii)
        .other          _Z27concat_and_cache_mla_kernelIffEvPKT_S2_PT0_PKliiiiiii,@"STO_CUDA_ENTRY STV_DEFAULT"
_Z27concat_and_cache_mla_kernelIffEvPKT_S2_PT0_PKliiiiiii:
.text._Z27concat_and_cache_mla_kernelIffEvPKT_S2_PT0_PKliiiiiii:
[----:B------:R-:W-:Y:S01]  /*0000*/  LDC R1, c[0x0][0x37c] ;  /* 0x0000df00ff017b82 */ /* 0x000fe20000000800 */
[----:B------:R-:W0:Y:S07]  /*0010*/  S2R R0, SR_CTAID.X ;  /* 0x0000000000007919 */ /* 0x000e2e0000002500 */
[----:B------:R-:W0:Y:S01]  /*0020*/  LDC.64 R2, c[0x0][0x398] ;  /* 0x0000e600ff027b82 */ /* 0x000e220000000a00 */
[----:B------:R-:W1:Y:S01]  /*0030*/  LDCU.64 UR4, c[0x0][0x358] ;  /* 0x00006b00ff0477ac */ /* 0x000e620008000a00 */
[----:B0-----:R-:W-:-:S06]  /*0040*/  IMAD.WIDE.U32 R2, R0, 0x8, R2 ;  /* 0x0000000800027825 */ /* 0x001fcc00078e0002 */
[----:B-1----:R-:W2:Y:S02]  /*0050*/  LDG.E.64.CONSTANT R2, desc[UR4][R2.64] ;  /* 0x0000000402027981 */ /* 0x002ea4000c1e9b00 */
[----:B--2---:R-:W-:-:S13]  /*0060*/  ISETP.GE.AND P0, PT, R3, RZ, PT ;  /* 0x000000ff0300720c */ /* 0x004fda0003f06270 */
[----:B------:R-:W-:Y:S05]  /*0070*/  @!P0 EXIT ;  /* 0x000000000000894d */ /* 0x000fea0003800000 */
[----:B------:R-:W0:Y:S02]  /*0080*/  LDCU UR7, c[0x0][0x3b8] ;  /* 0x00007700ff0777ac */ /* 0x000e240008000800 */
[----:B0-----:R-:W-:-:S06]  /*0090*/  USHF.R.S32.HI UR6, URZ, 0x1f, UR7 ;  /* 0x0000001fff067899 */ /* 0x001fcc0008011407 */
[----:B------:R-:W-:-:S04]  /*00a0*/  LOP3.LUT R4, R3, UR6, RZ, 0xfc, !PT ;  /* 0x0000000603047c12 */ /* 0x000fc8000f8efcff */
[----:B------:R-:W-:-:S13]  /*00b0*/  ISETP.NE.U32.AND P0, PT, R4, RZ, PT ;  /* 0x000000ff0400720c */ /* 0x000fda0003f05070 */
[----:B------:R-:W-:Y:S05]  /*00c0*/  @P0 BRA `(.L_x_0) ;  /* 0x00000000005c0947 */ /* 0x000fea0003800000 */
[----:B------:R-:W0:Y:S01]  /*00d0*/  I2F.U32.RP R3, UR7 ;  /* 0x0000000700037d06 */ /* 0x000e220008209000 */
[----:B------:R-:W-:-:S07]  /*00e0*/  ISETP.NE.U32.AND P2, PT, RZ, UR7, PT ;  /* 0x00000007ff007c0c */ /* 0x000fce000bf45070 */
[----:B0-----:R-:W0:Y:S02]  /*00f0*/  MUFU.RCP R3, R3 ;  /* 0x0000000300037308 */ /* 0x001e240000001000 */
[----:B0-----:R-:W-:Y:S01]  /*0100*/  VIADD R4, R3, 0xffffffe ;  /* 0x0ffffffe03047836 */ /* 0x001fe20000000000 */
[----:B------:R-:W-:-:S05]  /*0110*/  MOV R3, RZ ;  /* 0x000000ff00037202 */ /* 0x000fca0000000f00 */
[----:B------:R0:W1:Y:S02]  /*0120*/  F2I.FTZ.U32.TRUNC.NTZ R5, R4 ;  /* 0x0000000400057305 */ /* 0x000064000021f000 */
[----:B0-----:R-:W-:Y:S02]  /*0130*/  HFMA2 R4, -RZ, RZ, 0, 0 ;  /* 0x00000000ff047431 */ /* 0x001fe400000001ff */
[----:B-1----:R-:W-:-:S04]  /*0140*/  IMAD.MOV R7, RZ, RZ, -R5 ;  /* 0x000000ffff077224 */ /* 0x002fc800078e0a05 */
[----:B------:R-:W-:-:S04]  /*0150*/  IMAD R7, R7, UR7, RZ ;  /* 0x0000000707077c24 */ /* 0x000fc8000f8e02ff */
[----:B------:R-:W-:-:S04]  /*0160*/  IMAD.HI.U32 R5, R5, R7, R4 ;  /* 0x0000000705057227 */ /* 0x000fc800078e0004 */
[----:B------:R-:W-:Y:S02]  /*0170*/  IMAD.MOV.U32 R7, RZ, RZ, RZ ;  /* 0x000000ffff077224 */ /* 0x000fe400078e00ff */
[----:B------:R-:W-:-:S04]  /*0180*/  IMAD.HI.U32 R6, R5, R2, RZ ;  /* 0x0000000205067227 */ /* 0x000fc800078e00ff */
[----:B------:R-:W-:-:S04]  /*0190*/  IMAD.MOV R5, RZ, RZ, -R6 ;  /* 0x000000ffff057224 */ /* 0x000fc800078e0a06 */
[----:B------:R-:W-:-:S05]  /*01a0*/  IMAD R5, R5, UR7, R2 ;  /* 0x0000000705057c24 */ /* 0x000fca000f8e0202 */
[----:B------:R-:W-:-:S13]  /*01b0*/  ISETP.GE.U32.AND P0, PT, R5, UR7, PT ;  /* 0x0000000705007c0c */ /* 0x000fda000bf06070 */
[----:B------:R-:W-:Y:S01]  /*01c0*/  @P0 VIADD R5, R5, -UR7 ;  /* 0x8000000705050c36 */ /* 0x000fe20008000000 */
[----:B------:R-:W-:-:S04]  /*01d0*/  @P0 IADD3 R6, PT, PT, R6, 0x1, RZ ;  /* 0x0000000106060810 */ /* 0x000fc80007ffe0ff */
[----:B------:R-:W-:-:S13]  /*01e0*/  ISETP.GE.U32.AND P1, PT, R5, UR7, PT ;  /* 0x0000000705007c0c */ /* 0x000fda000bf26070 */
[----:B------:R-:W-:Y:S01]  /*01f0*/  @P1 VIADD R6, R6, 0x1 ;  /* 0x0000000106061836 */ /* 0x000fe20000000000 */
[----:B------:R-:W-:-:S05]  /*0200*/  @!P2 LOP3.LUT R6, RZ, UR7, RZ, 0x33, !PT ;  /* 0x00000007ff06ac12 */ /* 0x000fca000f8e33ff */
[----:B------:R-:W-:-:S04]  /*0210*/  IMAD.MOV R5, RZ, RZ, -R6 ;  /* 0x000000ffff057224 */ /* 0x000fc800078e0a06 */
[----:B------:R-:W-:Y:S01]  /*0220*/  IMAD R4, R5, UR7, R2 ;  /* 0x0000000705047c24 */ /* 0x000fe2000f8e0202 */
[----:B------:R-:W-:Y:S06]  /*0230*/  BRA `(.L_x_1) ;  /* 0x00000000002c7947 */ /* 0x000fec0003800000 */
.L_x_0:
[----:B------:R-:W-:-:S07]  /*0240*/  MOV R6, 0x260 ;  /* 0x0000026000067802 */ /* 0x000fce0000000f00 */
[----:B------:R-:W-:Y:S05]  /*0250*/  CALL.REL.NOINC `($__internal_0_$__cuda_sm20_div_s64) ;  /* 0x0000000400687944 */ /* 0x000fea0003c00000 */
[----:B------:R-:W0:Y:S01]  /*0260*/  LDC R5, c[0x0][0x3b8] ;  /* 0x0000ee00ff057b82 */ /* 0x000e220000000800 */
[----:B------:R-:W-:-:S05]  /*0270*/  IADD3 R7, P0, PT, RZ, -R8, RZ ;  /* 0x80000008ff077210 */ /* 0x000fca0007f1e0ff */
[----:B------:R-:W-:-:S04]  /*0280*/  IMAD.X R6, RZ, RZ, ~R9, P0 ;  /* 0x000000ffff067224 */ /* 0x000fc800000e0e09 */
[-C--:B0-----:R-:W-:Y:S02]  /*0290*/  IMAD R6, R6, R5.reuse, RZ ;  /* 0x0000000506067224 */ /* 0x081fe400078e02ff */
[----:B------:R-:W-:-:S04]  /*02a0*/  IMAD.WIDE.U32 R4, R7, R5, R2 ;  /* 0x0000000507047225 */ /* 0x000fc800078e0002 */
[----:B------:R-:W-:Y:S02]  /*02b0*/  IMAD R3, R7, UR6, R6 ;  /* 0x0000000607037c24 */ /* 0x000fe4000f8e0206 */
[----:B------:R-:W-:Y:S02]  /*02c0*/  IMAD.MOV.U32 R6, RZ, RZ, R8 ;  /* 0x000000ffff067224 */ /* 0x000fe400078e0008 */
[----:B------:R-:W-:Y:S01]  /*02d0*/  IMAD.MOV.U32 R7, RZ, RZ, R9 ;  /* 0x000000ffff077224 */ /* 0x000fe200078e0009 */
[----:B------:R-:W-:-:S07]  /*02e0*/  IADD3 R3, PT, PT, R5, R3, RZ ;  /* 0x0000000305037210 */ /* 0x000fce0007ffe0ff */
.L_x_1:
[----:B------:R-:W0:Y:S01]  /*02f0*/  S2R R2, SR_TID.X ;  /* 0x0000000000027919 */ /* 0x000e220000002100 */
[----:B------:R-:W0:Y:S01]  /*0300*/  LDCU UR8, c[0x0][0x3b0] ;  /* 0x00007600ff0877ac */ /* 0x000e220008000800 */
[----:B------:R-:W-:Y:S01]  /*0310*/  BSSY.RECONVERGENT B0, `(.L_x_2) ;  /* 0x0000027000007945 */ /* 0x000fe20003800200 */
[----:B------:R-:W1:Y:S01]  /*0320*/  LDCU UR16, c[0x0][0x3b4] ;  /* 0x00007680ff1077ac */ /* 0x000e620008000800 */
[----:B------:R-:W2:Y:S01]  /*0330*/  LDCU.64 UR14, c[0x0][0x390] ;  /* 0x00007200ff0e77ac */ /* 0x000ea20008000a00 */
[----:B------:R-:W3:Y:S01]  /*0340*/  LDCU.64 UR12, c[0x0][0x380] ;  /* 0x00007000ff0c77ac */ /* 0x000ee20008000a00 */
[C---:B0-----:R-:W-:Y:S02]  /*0350*/  ISETP.GE.AND P1, PT, R2.reuse, UR8, PT ;  /* 0x0000000802007c0c */ /* 0x041fe4000bf26270 */
[----:B-1----:R-:W-:-:S11]  /*0360*/  ISETP.GE.AND P0, PT, R2, UR16, PT ;  /* 0x0000001002007c0c */ /* 0x002fd6000bf06270 */
[----:B--23--:R-:W-:Y:S05]  /*0370*/  @P1 BRA `(.L_x_3) ;  /* 0x0000000000801947 */ /* 0x00cfea0003800000 */
[----:B------:R-:W0:Y:S01]  /*0380*/  LDCU.64 UR10, c[0x0][0x3a0] ;  /* 0x00007400ff0a77ac */ /* 0x000e220008000a00 */
[----:B------:R-:W-:Y:S01]  /*0390*/  IMAD.MOV.U32 R17, RZ, RZ, R2 ;  /* 0x000000ffff117224 */ /* 0x000fe200078e0002 */
[----:B------:R-:W1:Y:S01]  /*03a0*/  LDCU UR9, c[0x0][0x3a8] ;  /* 0x00007500ff0977ac */ /* 0x000e620008000800 */
[----:B0-----:R-:W-:Y:S02]  /*03b0*/  USHF.R.S32.HI UR6, URZ, 0x1f, UR10 ;  /* 0x0000001fff067899 */ /* 0x001fe4000801140a */
[----:B------:R-:W-:Y:S01]  /*03c0*/  IMAD R5, R7, UR10, RZ ;  /* 0x0000000a07057c24 */ /* 0x000fe2000f8e02ff */
[----:B------:R-:W-:Y:S01]  /*03d0*/  USHF.R.S32.HI UR7, URZ, 0x1f, UR11 ;  /* 0x0000001fff077899 */ /* 0x000fe2000801140b */
[----:B------:R-:W-:-:S04]  /*03e0*/  IMAD.WIDE.U32 R8, R6, UR10, RZ ;  /* 0x0000000a06087c25 */ /* 0x000fc8000f8e00ff */
[----:B------:R-:W-:Y:S01]  /*03f0*/  IMAD R11, R6, UR6, R5 ;  /* 0x00000006060b7c24 */ /* 0x000fe2000f8e0205 */
[----:B-1----:R-:W-:Y:S01]  /*0400*/  USHF.R.S32.HI UR6, URZ, 0x1f, UR9 ;  /* 0x0000001fff067899 */ /* 0x002fe20008011409 */
[----:B------:R-:W0:Y:S01]  /*0410*/  LDC R5, c[0x0][0x360] ;  /* 0x0000d800ff057b82 */ /* 0x000e220000000800 */
[----:B------:R-:W-:Y:S02]  /*0420*/  IMAD R13, R3, UR11, RZ ;  /* 0x0000000b030d7c24 */ /* 0x000fe4000f8e02ff */
[----:B------:R-:W-:Y:S01]  /*0430*/  IADD3 R9, PT, PT, R9, R11, RZ ;  /* 0x0000000b09097210 */ /* 0x000fe20007ffe0ff */
[----:B------:R-:W-:-:S04]  /*0440*/  IMAD.WIDE.U32 R10, R0, UR9, RZ ;  /* 0x00000009000a7c25 */ /* 0x000fc8000f8e00ff */
[----:B------:R-:W-:-:S04]  /*0450*/  IMAD.WIDE.U32 R8, R4, UR11, R8 ;  /* 0x0000000b04087c25 */ /* 0x000fc8000f8e0008 */
[----:B------:R-:W-:Y:S02]  /*0460*/  IMAD R13, R4, UR7, R13 ;  /* 0x00000007040d7c24 */ /* 0x000fe4000f8e020d */
[----:B------:R-:W-:-:S03]  /*0470*/  IMAD R19, R0, UR6, RZ ;  /* 0x0000000600137c24 */ /* 0x000fc6000f8e02ff */
[----:B------:R-:W-:Y:S01]  /*0480*/  IADD3 R21, PT, PT, R9, R13, RZ ;  /* 0x0000000d09157210 */ /* 0x000fe20007ffe0ff */
[----:B------:R-:W-:-:S07]  /*0490*/  IMAD.IADD R19, R11, 0x1, R19 ;  /* 0x000000010b137824 */ /* 0x000fce00078e0213 */
.L_x_4:
[----:B-1----:R-:W-:Y:S02]  /*04a0*/  SHF.R.S32.HI R14, RZ, 0x1f, R17 ;  /* 0x0000001fff0e7819 */ /* 0x002fe40000011411 */
[----:B------:R-:W-:-:S05]  /*04b0*/  IADD3 R13, P1, PT, R17, R10, RZ ;  /* 0x0000000a110d7210 */ /* 0x000fca0007f3e0ff */
[----:B------:R-:W-:Y:S01]  /*04c0*/  IMAD.X R16, R14, 0x1, R19, P1 ;  /* 0x000000010e107824 */ /* 0x000fe200008e0613 */
[----:B------:R-:W-:-:S04]  /*04d0*/  LEA R12, P1, R13, UR12, 0x2 ;  /* 0x0000000c0d0c7c11 */ /* 0x000fc8000f8210ff */
[----:B------:R-:W-:-:S06]  /*04e0*/  LEA.HI.X R13, R13, UR13, R16, 0x2, P1 ;  /* 0x0000000d0d0d7c11 */ /* 0x000fcc00088f1410 */
[----:B------:R-:W2:Y:S01]  /*04f0*/  LDG.E.CONSTANT R13, desc[UR4][R12.64] ;  /* 0x000000040c0d7981 */ /* 0x000ea2000c1e9900 */
[----:B------:R-:W-:Y:S02]  /*0500*/  IADD3 R15, P1, PT, R17, R8, RZ ;  /* 0x00000008110f7210 */ /* 0x000fe40007f3e0ff */
[----:B0-----:R-:W-:-:S03]  /*0510*/  IADD3 R17, PT, PT, R5, R17, RZ ;  /* 0x0000001105117210 */ /* 0x001fc60007ffe0ff */
[----:B------:R-:W-:Y:S01]  /*0520*/  IMAD.X R16, R14, 0x1, R21, P1 ;  /* 0x000000010e107824 */ /* 0x000fe200008e0615 */
[----:B------:R-:W-:-:S04]  /*0530*/  LEA R14, P1, R15, UR14, 0x2 ;  /* 0x0000000e0f0e7c11 */ /* 0x000fc8000f8210ff */
[----:B------:R-:W-:Y:S02]  /*0540*/  LEA.HI.X R15, R15, UR15, R16, 0x2, P1 ;  /* 0x0000000f0f0f7c11 */ /* 0x000fe400088f1410 */
[----:B------:R-:W-:-:S03]  /*0550*/  ISETP.GE.AND P1, PT, R17, UR8, PT ;  /* 0x0000000811007c0c */ /* 0x000fc6000bf26270 */
[----:B--2---:R1:W-:Y:S10]  /*0560*/  STG.E desc[UR4][R14.64], R13 ;  /* 0x0000000d0e007986 */ /* 0x0043f4000c101904 */
[----:B------:R-:W-:Y:S05]  /*0570*/  @!P1 BRA `(.L_x_4) ;  /* 0xfffffffc00c89947 */ /* 0x000fea000383ffff */
.L_x_3:
[----:B------:R-:W-:Y:S05]  /*0580*/  BSYNC.RECONVERGENT B0 ;  /* 0x0000000000007941 */ /* 0x000fea0003800200 */
.L_x_2:
[----:B------:R-:W-:Y:S05]  /*0590*/  @P0 EXIT ;  /* 0x000000000000094d */ /* 0x000fea0003800000 */
[----:B------:R-:W0:Y:S01]  /*05a0*/  LDCU.64 UR12, c[0x0][0x3a0] ;  /* 0x00007400ff0c77ac */ /* 0x000e220008000a00 */
[----:B------:R-:W-:Y:S01]  /*05b0*/  IMAD.U32 R8, RZ, RZ, UR8 ;  /* 0x00000008ff087e24 */ /* 0x000fe2000f8e00ff */
[----:B------:R-:W2:Y:S01]  /*05c0*/  LDCU UR9, c[0x0][0x3ac] ;  /* 0x00007580ff0977ac */ /* 0x000ea20008000800 */
[----:B------:R-:W-:Y:S01]  /*05d0*/  USHF.R.S32.HI UR7, URZ, 0x1f, UR8 ;  /* 0x0000001fff077899 */ /* 0x000fe20008011408 */
[----:B------:R-:W3:Y:S05]  /*05e0*/  LDCU UR6, c[0x0][0x360] ;  /* 0x00006c00ff0677ac */ /* 0x000eea0008000800 */
[----:B------:R-:W-:Y:S01]  /*05f0*/  IMAD.U32 R9, RZ, RZ, UR7 ;  /* 0x00000007ff097e24 */ /* 0x000fe2000f8e00ff */
[----:B------:R-:W4:Y:S01]  /*0600*/  LDCU.64 UR14, c[0x0][0x390] ;  /* 0x00007200ff0e77ac */ /* 0x000f220008000a00 */
[----:B0-----:R-:W-:Y:S01]  /*0610*/  IMAD R5, R7, UR12, RZ ;  /* 0x0000000c07057c24 */ /* 0x001fe2000f8e02ff */
[----:B------:R-:W-:Y:S01]  /*0620*/  USHF.R.S32.HI UR8, URZ, 0x1f, UR12 ;  /* 0x0000001fff087899 */ /* 0x000fe2000801140c */
[----:B------:R-:W-:Y:S01]  /*0630*/  IMAD R3, R3, UR13, RZ ;  /* 0x0000000d03037c24 */ /* 0x000fe2000f8e02ff */
[----:B------:R-:W0:Y:S04]  /*0640*/  LDCU.64 UR10, c[0x0][0x388] ;  /* 0x00007100ff0a77ac */ /* 0x000e280008000a00 */
[C---:B------:R-:W-:Y:S01]  /*0650*/  IMAD R5, R6.reuse, UR8, R5 ;  /* 0x0000000806057c24 */ /* 0x040fe2000f8e0205 */
[----:B------:R-:W-:Y:S01]  /*0660*/  USHF.R.S32.HI UR8, URZ, 0x1f, UR13 ;  /* 0x0000001fff087899 */ /* 0x000fe2000801140d */
[----:B------:R-:W-:Y:S01]  /*0670*/  IMAD.WIDE.U32 R6, R6, UR12, R8 ;  /* 0x0000000c06067c25 */ /* 0x000fe2000f8e0008 */
[----:B--2---:R-:W-:-:S03]  /*0680*/  USHF.R.S32.HI UR7, URZ, 0x1f, UR9 ;  /* 0x0000001fff077899 */ /* 0x004fc60008011409 */
[----:B------:R-:W-:Y:S01]  /*0690*/  IMAD.MOV.U32 R8, RZ, RZ, R6 ;  /* 0x000000ffff087224 */ /* 0x000fe200078e0006 */
[----:B------:R-:W-:Y:S01]  /*06a0*/  IADD3 R9, PT, PT, R5, R7, RZ ;  /* 0x0000000705097210 */ /* 0x000fe20007ffe0ff */
[----:B------:R-:W-:Y:S02]  /*06b0*/  IMAD R3, R4, UR8, R3 ;  /* 0x0000000804037c24 */ /* 0x000fe4000f8e0203 */
[----:B------:R-:W-:-:S04]  /*06c0*/  IMAD.WIDE.U32 R6, R0, UR9, RZ ;  /* 0x0000000900067c25 */ /* 0x000fc8000f8e00ff */
[----:B------:R-:W-:-:S04]  /*06d0*/  IMAD.WIDE.U32 R4, R4, UR13, R8 ;  /* 0x0000000d04047c25 */ /* 0x000fc8000f8e0008 */
[----:B-1----:R-:W-:Y:S01]  /*06e0*/  IMAD R13, R0, UR7, RZ ;  /* 0x00000007000d7c24 */ /* 0x002fe2000f8e02ff */
[----:B------:R-:W-:-:S03]  /*06f0*/  IADD3 R15, PT, PT, R3, R5, RZ ;  /* 0x00000005030f7210 */ /* 0x000fc60007ffe0ff */
[----:B0--34-:R-:W-:-:S07]  /*0700*/  IMAD.IADD R13, R7, 0x1, R13 ;  /* 0x00000001070d7824 */ /* 0x019fce00078e020d */
.L_x_5:
[----:B------:R-:W-:Y:S02]  /*0710*/  SHF.R.S32.HI R0, RZ, 0x1f, R2 ;  /* 0x0000001fff007819 */ /* 0x000fe40000011402 */
[----:B------:R-:W-:-:S05]  /*0720*/  IADD3 R3, P0, PT, R2, R6, RZ ;  /* 0x0000000602037210 */ /* 0x000fca0007f1e0ff */
[----:B0-----:R-:W-:Y:S01]  /*0730*/  IMAD.X R10, R0, 0x1, R13, P0 ;  /* 0x00000001000a7824 */ /* 0x001fe200000e060d */
[----:B------:R-:W-:-:S04]  /*0740*/  LEA R8, P0, R3, UR10, 0x2 ;  /* 0x0000000a03087c11 */ /* 0x000fc8000f8010ff */
[----:B------:R-:W-:-:S06]  /*0750*/  LEA.HI.X R9, R3, UR11, R10, 0x2, P0 ;  /* 0x0000000b03097c11 */ /* 0x000fcc00080f140a */
[----:B------:R-:W2:Y:S01]  /*0760*/  LDG.E.CONSTANT R9, desc[UR4][R8.64] ;  /* 0x0000000408097981 */ /* 0x000ea2000c1e9900 */
[C---:B------:R-:W-:Y:S02]  /*0770*/  IADD3 R3, P0, PT, R2.reuse, R4, RZ ;  /* 0x0000000402037210 */ /* 0x040fe40007f1e0ff */
[----:B------:R-:W-:-:S03]  /*0780*/  IADD3 R2, PT, PT, R2, UR6, RZ ;  /* 0x0000000602027c10 */ /* 0x000fc6000fffe0ff */
[----:B------:R-:W-:Y:S01]  /*0790*/  IMAD.X R0, R0, 0x1, R15, P0 ;  /* 0x0000000100007824 */ /* 0x000fe200000e060f */
[----:B------:R-:W-:-:S04]  /*07a0*/  LEA R10, P0, R3, UR14, 0x2 ;  /* 0x0000000e030a7c11 */ /* 0x000fc8000f8010ff */
[----:B------:R-:W-:Y:S02]  /*07b0*/  LEA.HI.X R11, R3, UR15, R0, 0x2, P0 ;  /* 0x0000000f030b7c11 */ /* 0x000fe400080f1400 */
[----:B------:R-:W-:-:S03]  /*07c0*/  ISETP.GE.AND P0, PT, R2, UR16, PT ;  /* 0x0000001002007c0c */ /* 0x000fc6000bf06270 */
[----:B--2---:R0:W-:Y:S10]  /*07d0*/  STG.E desc[UR4][R10.64], R9 ;  /* 0x000000090a007986 */ /* 0x0041f4000c101904 */
[----:B------:R-:W-:Y:S05]  /*07e0*/  @!P0 BRA `(.L_x_5) ;  /* 0xfffffffc00c88947 */ /* 0x000fea000383ffff */
[----:B------:R-:W-:Y:S05]  /*07f0*/  EXIT ;  /* 0x000000000000794d */ /* 0x000fea0003800000 */
        .weak           $__internal_0_$__cuda_sm20_div_s64
        .type           $__internal_0_$__cuda_sm20_div_s64,@function
        .size           $__internal_0_$__cuda_sm20_div_s64,(.L_x_21 - $__internal_0_$__cuda_sm20_div_s64)
$__internal_0_$__cuda_sm20_div_s64:
[----:B------:R-:W0:Y:S01]  /*0800*/  LDC R7, c[0x0][0x3b8] ;  /* 0x0000ee00ff077b82 */ /* 0x000e220000000800 */
[----:B------:R-:W-:Y:S02]  /*0810*/  ISETP.LE.AND P0, PT, RZ, UR6, PT ;  /* 0x00000006ff007c0c */ /* 0x000fe4000bf03270 */
[----:B------:R-:W-:Y:S02]  /*0820*/  ISETP.GE.AND P3, PT, R3, RZ, PT ;  /* 0x000000ff0300720c */ /* 0x000fe40003f66270 */
[----:B0-----:R-:W-:-:S04]  /*0830*/  IADD3 R4, P1, PT, RZ, -R7, RZ ;  /* 0x80000007ff047210 */ /* 0x001fc80007f3e0ff */
[----:B------:R-:W-:Y:S01]  /*0840*/  SEL R4, R4, R7, !P0 ;  /* 0x0000000704047207 */ /* 0x000fe20004000000 */
[----:B------:R-:W-:-:S05]  /*0850*/  IMAD.X R5, RZ, RZ, ~UR6, P1 ;  /* 0x80000006ff057e24 */ /* 0x000fca00088e06ff */
[----:B------:R-:W-:-:S04]  /*0860*/  SEL R5, R5, UR6, !P0 ;  /* 0x0000000605057c07 */ /* 0x000fc8000c000000 */
[----:B------:R-:W0:Y:S08]  /*0870*/  I2F.U64.RP R12, R4 ;  /* 0x00000004000c7312 */ /* 0x000e300000309000 */
[----:B0-----:R-:W0:Y:S02]  /*0880*/  MUFU.RCP R12, R12 ;  /* 0x0000000c000c7308 */ /* 0x001e240000001000 */
[----:B0-----:R-:W-:-:S06]  /*0890*/  VIADD R8, R12, 0x1ffffffe ;  /* 0x1ffffffe0c087836 */ /* 0x001fcc0000000000 */
[----:B------:R-:W0:Y:S02]  /*08a0*/  F2I.U64.TRUNC R8, R8 ;  /* 0x0000000800087311 */ /* 0x000e24000020d800 */
[----:B0-----:R-:W-:-:S04]  /*08b0*/  IMAD.WIDE.U32 R10, R8, R4, RZ ;  /* 0x00000004080a7225 */ /* 0x001fc800078e00ff */
[----:B------:R-:W-:Y:S01]  /*08c0*/  IMAD R11, R8, R5, R11 ;  /* 0x00000005080b7224 */ /* 0x000fe200078e020b */
[----:B------:R-:W-:-:S03]  /*08d0*/  IADD3 R13, P0, PT, RZ, -R10, RZ ;  /* 0x8000000aff0d7210 */ /* 0x000fc60007f1e0ff */
[----:B------:R-:W-:Y:S02]  /*08e0*/  IMAD R11, R9, R4, R11 ;  /* 0x00000004090b7224 */ /* 0x000fe400078e020b */
[----:B------:R-:W-:-:S03]  /*08f0*/  IMAD.HI.U32 R10, R8, R13, RZ ;  /* 0x0000000d080a7227 */ /* 0x000fc600078e00ff */
[----:B------:R-:W-:Y:S01]  /*0900*/  IADD3.X R15, PT, PT, RZ, ~R11, RZ, P0, !PT ;  /* 0x8000000bff0f7210 */ /* 0x000fe200007fe4ff */
[----:B------:R-:W-:-:S04]  /*0910*/  IMAD.MOV.U32 R11, RZ, RZ, R8 ;  /* 0x000000ffff0b7224 */ /* 0x000fc800078e0008 */
[----:B------:R-:W-:-:S04]  /*0920*/  IMAD.WIDE.U32 R10, P0, R8, R15, R10 ;  /* 0x0000000f080a7225 */ /* 0x000fc8000780000a */
[C---:B------:R-:W-:Y:S02]  /*0930*/  IMAD R17, R9.reuse, R15, RZ ;  /* 0x0000000f09117224 */ /* 0x040fe400078e02ff */
[----:B------:R-:W-:-:S04]  /*0940*/  IMAD.HI.U32 R10, P1, R9, R13, R10 ;  /* 0x0000000d090a7227 */ /* 0x000fc8000782000a */
[----:B------:R-:W-:Y:S01]  /*0950*/  IMAD.HI.U32 R15, R9, R15, RZ ;  /* 0x0000000f090f7227 */ /* 0x000fe200078e00ff */
[----:B------:R-:W-:-:S03]  /*0960*/  IADD3 R11, P2, PT, R17, R10, RZ ;  /* 0x0000000a110b7210 */ /* 0x000fc60007f5e0ff */
[----:B------:R-:W-:Y:S01]  /*0970*/  IMAD.X R10, R15, 0x1, R9, P0 ;  /* 0x000000010f0a7824 */ /* 0x000fe200000e0609 */
[----:B------:R-:W-:Y:S01]  /*0980*/  IADD3 R15, P4, PT, RZ, -R2, RZ ;  /* 0x80000002ff0f7210 */ /* 0x000fe20007f9e0ff */
[----:B------:R-:W-:-:S03]  /*0990*/  IMAD.WIDE.U32 R8, R11, R4, RZ ;  /* 0x000000040b087225 */ /* 0x000fc600078e00ff */
[----:B------:R-:W-:Y:S01]  /*09a0*/  IADD3.X R13, PT, PT, RZ, RZ, R10, P2, P1 ;  /* 0x000000ffff0d7210 */ /* 0x000fe200017e240a */
[----:B------:R-:W-:Y:S01]  /*09b0*/  IMAD R9, R11, R5, R9 ;  /* 0x000000050b097224 */ /* 0x000fe200078e0209 */
[----:B------:R-:W-:Y:S02]  /*09c0*/  IADD3 R17, P0, PT, RZ, -R8, RZ ;  /* 0x80000008ff117210 */ /* 0x000fe40007f1e0ff */
[----:B------:R-:W-:Y:S01]  /*09d0*/  SEL R8, R15, R2, !P3 ;  /* 0x000000020f087207 */ /* 0x000fe20005800000 */
[----:B------:R-:W-:Y:S02]  /*09e0*/  IMAD R9, R13, R4, R9 ;  /* 0x000000040d097224 */ /* 0x000fe400078e0209 */
[----:B------:R-:W-:-:S03]  /*09f0*/  IMAD.HI.U32 R10, R11, R17, RZ ;  /* 0x000000110b0a7227 */ /* 0x000fc600078e00ff */
[----:B------:R-:W-:-:S05]  /*0a00*/  IADD3.X R12, PT, PT, RZ, ~R9, RZ, P0, !PT ;  /* 0x80000009ff0c7210 */ /* 0x000fca00007fe4ff */
[----:B------:R-:W-:-:S04]  /*0a10*/  IMAD.WIDE.U32 R10, P0, R11, R12, R10 ;  /* 0x0000000c0b0a7225 */ /* 0x000fc8000780000a */
[----:B------:R-:W-:-:S04]  /*0a20*/  IMAD.HI.U32 R9, P1, R13, R17, R10 ;  /* 0x000000110d097227 */ /* 0x000fc8000782000a */
[CC--:B------:R-:W-:Y:S02]  /*0a30*/  IMAD R10, R13.reuse, R12.reuse, RZ ;  /* 0x0000000c0d0a7224 */ /* 0x0c0fe400078e02ff */
[----:B------:R-:W-:-:S03]  /*0a40*/  IMAD.HI.U32 R12, R13, R12, RZ ;  /* 0x0000000c0d0c7227 */ /* 0x000fc600078e00ff */
[----:B------:R-:W-:Y:S01]  /*0a50*/  IADD3 R9, P2, PT, R10, R9, RZ ;  /* 0x000000090a097210 */ /* 0x000fe20007f5e0ff */
[----:B------:R-:W-:Y:S02]  /*0a60*/  IMAD.X R11, RZ, RZ, ~R3, P4 ;  /* 0x000000ffff0b7224 */ /* 0x000fe400020e0e03 */
[----:B------:R-:W-:Y:S02]  /*0a70*/  IMAD.X R13, R12, 0x1, R13, P0 ;  /* 0x000000010c0d7824 */ /* 0x000fe400000e060d */
[----:B------:R-:W-:Y:S01]  /*0a80*/  IMAD.HI.U32 R10, R9, R8, RZ ;  /* 0x00000008090a7227 */ /* 0x000fe200078e00ff */
[----:B------:R-:W-:-:S03]  /*0a90*/  SEL R12, R11, R3, !P3 ;  /* 0x000000030b0c7207 */ /* 0x000fc60005800000 */
[----:B------:R-:W-:Y:S01]  /*0aa0*/  HFMA2 R11, -RZ, RZ, 0, 0 ;  /* 0x00000000ff0b7431 */ /* 0x000fe200000001ff */
[----:B------:R-:W-:-:S05]  /*0ab0*/  IADD3.X R13, PT, PT, RZ, RZ, R13, P2, P1 ;  /* 0x000000ffff0d7210 */ /* 0x000fca00017e240d */
[-C--:B------:R-:W-:Y:S02]  /*0ac0*/  IMAD R15, R13, R12.reuse, RZ ;  /* 0x0000000c0d0f7224 */ /* 0x080fe400078e02ff */
[----:B------:R-:W-:-:S04]  /*0ad0*/  IMAD.WIDE.U32 R10, R9, R12, R10 ;  /* 0x0000000c090a7225 */ /* 0x000fc800078e000a */
[----:B------:R-:W-:-:S04]  /*0ae0*/  IMAD.HI.U32 R9, R13, R12, RZ ;  /* 0x0000000c0d097227 */ /* 0x000fc800078e00ff */
[----:B------:R-:W-:-:S04]  /*0af0*/  IMAD.HI.U32 R10, P0, R13, R8, R10 ;  /* 0x000000080d0a7227 */ /* 0x000fc8000780000a */
[----:B------:R-:W-:Y:S01]  /*0b00*/  IMAD.X R9, RZ, RZ, R9, P0 ;  /* 0x000000ffff097224 */ /* 0x000fe200000e0609 */
[----:B------:R-:W-:-:S04]  /*0b10*/  IADD3 R13, P1, PT, R15, R10, RZ ;  /* 0x0000000a0f0d7210 */ /* 0x000fc80007f3e0ff */
[----:B------:R-:W-:Y:S01]  /*0b20*/  IADD3.X R9, PT, PT, RZ, R9, RZ, P1, !PT ;  /* 0x00000009ff097210 */ /* 0x000fe20000ffe4ff */
[----:B------:R-:W-:-:S04]  /*0b30*/  IMAD.WIDE.U32 R10, R13, R4, RZ ;  /* 0x000000040d0a7225 */ /* 0x000fc800078e00ff */
[C---:B------:R-:W-:Y:S01]  /*0b40*/  IMAD R11, R13.reuse, R5, R11 ;  /* 0x000000050d0b7224 */ /* 0x040fe200078e020b */
[----:B------:R-:W-:Y:S02]  /*0b50*/  IADD3 R17, P1, PT, -R10, R8, RZ ;  /* 0x000000080a117210 */ /* 0x000fe40007f3e1ff */
[----:B------:R-:W-:Y:S01]  /*0b60*/  IADD3 R8, P2, PT, R13, 0x1, RZ ;  /* 0x000000010d087810 */ /* 0x000fe20007f5e0ff */
[-C--:B------:R-:W-:Y:S01]  /*0b70*/  IMAD R11, R9, R4.reuse, R11 ;  /* 0x00000004090b7224 */ /* 0x080fe200078e020b */
[----:B------:R-:W-:-:S03]  /*0b80*/  ISETP.GE.U32.AND P0, PT, R17, R4, PT ;  /* 0x000000041100720c */ /* 0x000fc60003f06070 */
[----:B------:R-:W-:Y:S01]  /*0b90*/  IMAD.X R19, R12, 0x1, ~R11, P1 ;  /* 0x000000010c137824 */ /* 0x000fe200008e0e0b */
[----:B------:R-:W-:Y:S01]  /*0ba0*/  IADD3 R11, P1, PT, R17, -R4, RZ ;  /* 0x80000004110b7210 */ /* 0x000fe20007f3e0ff */
[----:B------:R-:W-:-:S03]  /*0bb0*/  IMAD.X R10, RZ, RZ, R9, P2 ;  /* 0x000000ffff0a7224 */ /* 0x000fc600010e0609 */
[CC--:B------:R-:W-:Y:S02]  /*0bc0*/  ISETP.GE.U32.AND.EX P0, PT, R19.reuse, R5.reuse, PT, P0 ;  /* 0x000000051300720c */ /* 0x0c0fe40003f06100 */
[----:B------:R-:W-:Y:S02]  /*0bd0*/  IADD3.X R15, PT, PT, R19, ~R5, RZ, P1, !PT ;  /* 0x80000005130f7210 */ /* 0x000fe40000ffe4ff */
[----:B------:R-:W-:Y:S02]  /*0be0*/  SEL R11, R11, R17, P0 ;  /* 0x000000110b0b7207 */ /* 0x000fe40000000000 */
[----:B------:R-:W-:Y:S02]  /*0bf0*/  SEL R15, R15, R19, P0 ;  /* 0x000000130f0f7207 */ /* 0x000fe40000000000 */
[----:B------:R-:W-:Y:S02]  /*0c00*/  SEL R13, R8, R13, P0 ;  /* 0x0000000d080d7207 */ /* 0x000fe40000000000 */
[----:B------:R-:W-:-:S02]  /*0c10*/  ISETP.GE.U32.AND P1, PT, R11, R4, PT ;  /* 0x000000040b00720c */ /* 0x000fc40003f26070 */
[----:B------:R-:W-:Y:S02]  /*0c20*/  SEL R4, R10, R9, P0 ;  /* 0x000000090a047207 */ /* 0x000fe40000000000 */
[----:B------:R-:W-:Y:S02]  /*0c30*/  IADD3 R8, P2, PT, R13, 0x1, RZ ;  /* 0x000000010d087810 */ /* 0x000fe40007f5e0ff */
[----:B------:R-:W-:Y:S02]  /*0c40*/  ISETP.GE.U32.AND.EX P0, PT, R15, R5, PT, P1 ;  /* 0x000000050f00720c */ /* 0x000fe40003f06110 */
[-C--:B------:R-:W-:Y:S02]  /*0c50*/  IADD3.X R9, PT, PT, RZ, R4.reuse, RZ, P2, !PT ;  /* 0x00000004ff097210 */ /* 0x080fe400017fe4ff */
[----:B------:R-:W-:Y:S02]  /*0c60*/  SEL R8, R8, R13, P0 ;  /* 0x0000000d08087207 */ /* 0x000fe40000000000 */
[----:B------:R-:W-:-:S02]  /*0c70*/  SEL R9, R9, R4, P0 ;  /* 0x0000000409097207 */ /* 0x000fc40000000000 */
[----:B------:R-:W-:Y:S02]  /*0c80*/  IADD3 R5, P2, PT, RZ, -R8, RZ ;  /* 0x80000008ff057210 */ /* 0x000fe40007f5e0ff */
[----:B------:R-:W-:Y:S02]  /*0c90*/  LOP3.LUT R10, R3, UR6, RZ, 0x3c, !PT ;  /* 0x00000006030a7c12 */ /* 0x000fe4000f8e3cff */
[----:B------:R-:W-:Y:S01]  /*0ca0*/  ISETP.NE.U32.AND P0, PT, R7, RZ, PT ;  /* 0x000000ff0700720c */ /* 0x000fe20003f05070 */
[----:B------:R-:W-:Y:S01]  /*0cb0*/  IMAD.X R4, RZ, RZ, ~R9, P2 ;  /* 0x000000ffff047224 */ /* 0x000fe200010e0e09 */
[----:B------:R-:W-:Y:S02]  /*0cc0*/  ISETP.GE.AND P1, PT, R10, RZ, PT ;  /* 0x000000ff0a00720c */ /* 0x000fe40003f26270 */
[----:B------:R-:W-:Y:S02]  /*0cd0*/  MOV R7, 0x0 ;  /* 0x0000000000077802 */ /* 0x000fe40000000f00 */
[----:B------:R-:W-:-:S02]  /*0ce0*/  ISETP.NE.AND.EX P0, PT, RZ, UR6, PT, P0 ;  /* 0x00000006ff007c0c */ /* 0x000fc4000bf05300 */
[----:B------:R-:W-:Y:S02]  /*0cf0*/  SEL R8, R5, R8, !P1 ;  /* 0x0000000805087207 */ /* 0x000fe40004800000 */
[----:B------:R-:W-:Y:S02]  /*0d00*/  SEL R9, R4, R9, !P1 ;  /* 0x0000000904097207 */ /* 0x000fe40004800000 */
[----:B------:R-:W-:Y:S02]  /*0d10*/  SEL R8, R8, 0xffffffff, P0 ;  /* 0xffffffff08087807 */ /* 0x000fe40000000000 */
[----:B------:R-:W-:Y:S01]  /*0d20*/  SEL R9, R9, 0xffffffff, P0 ;  /* 0xffffffff09097807 */ /* 0x000fe20000000000 */
[----:B------:R-:W-:Y:S06]  /*0d30*/  RET.REL.NODEC R6 `(_Z27concat_and_cache_mla_kernelIffEvPKT_S2_PT0_PKliiiiiii) ;  /* 0xfffffff006b07950 */ /* 0x000fec0003c3ffff */
.L_x_6:
[----:B------:R-:W-:-:S00]  /*0d40*/  BRA `(.L_x_6) ;  /* 0xfffffffc00fc7947 */ /* 0x000fc0000383ffff */
[----:B------:R-:W-:-:S00]  /*0d50*/  NOP ;  /* 0x0000000000007918 */ /* 0x000fc00000000000 */
        /* <DEDUP_REMOVED lines=10> */
.L_x_21:


//--------------------- .text._Z27concat_and_cache_mla_kernelI13__nv_bfloat16S0_EvPKT_S3_PT0_PKliiiiiii --------------------------
	.section	.text._Z27concat_and_cache_mla_kernelI13__nv_bfloat16S0_EvPKT_S3_PT0_PKliiiiiii,"ax",@progbits
	.align	128
        .global         _Z27concat_and_cache_mla_kernelI13__nv_bfloat16S0_EvPKT_S3_PT0_PKliiiiiii
        .type           _Z27concat_and_cache_mla_kernelI13__nv_bfloat16S0_EvPKT_S3_PT0_PKliiiiiii,@function
        .size           _Z27concat_and_cache_mla_kernelI13__nv_bfloat16S0_EvPKT_S3_PT0_PKliiiiiii,(.L_x_22 - _Z27concat_and_cache_mla_kernelI13__nv_bfloat16S0_EvPKT_S3_PT0_PKliiiiiii)
        .other          _Z27concat_and_cache_mla_kernelI13__nv_bfloat16S0_EvPKT_S3_PT0_PKliiiiiii,@"STO_CUDA_ENTRY STV_DEFAULT"
_Z27concat_and_cache_mla_kernelI13__nv_bfloat16S0_EvPKT_S3_PT0_PKliiiiiii:
.text._Z27concat_and_cache_mla_kernelI13__nv_bfloat16S0_EvPKT_S3_PT0_PKliiiiiii:
        /* <DEDUP_REMOVED lines=36> */
.L_x_7:
[----:B------:R-:W-:-:S07]  /*0240*/  MOV R6, 0x260 ;  /* 0x0000026000067802 */ /* 0x000fce0000000f00 */
[----:B------:R-:W-:Y:S05]  /*0250*/  CALL.REL.NOINC `($__internal_1_$__cuda_sm20_div_s64) ;  /* 0x0000000400687944 */ /* 0x000fea0003c00000 */
        /* <DEDUP_REMOVED lines=9> */
.L_x_8:
        /* <DEDUP_REMOVED lines=27> */
.L_x_11:
[----:B-1----:R-:W-:Y:S02]  /*04a0*/  SHF.R.S32.HI R14, RZ, 0x1f, R17 ;  /* 0x0000001fff0e7819 */ /* 0x002fe40000011411 */
[----:B------:R-:W-:-:S05]  /*04b0*/  IADD3 R13, P1, PT, R17, R10, RZ ;  /* 0x0000000a110d7210 */ /* 0x000fca0007f3e0ff */
[----:B------:R-:W-:Y:S01]  /*04c0*/  IMAD.X R16, R14, 0x1, R19, P1 ;  /* 0x000000010e107824 */ /* 0x000fe200008e0613 */
[----:B------:R-:W-:-:S04]  /*04d0*/  LEA R12, P1, R13, UR14, 0x1 ;  /* 0x0000000e0d0c7c11 */ /* 0x000fc8000f8208ff */
[----:B------:R-:W-:-:S06]  /*04e0*/  LEA.HI.X R13, R13, UR15, R16, 0x1, P1 ;  /* 0x0000000f0d0d7c11 */ /* 0x000fcc00088f0c10 */
[----:B------:R-:W2:Y:S01]  /*04f0*/  LDG.E.U16.CONSTANT R13, desc[UR4][R12.64] ;  /* 0x000000040c0d7981 */ /* 0x000ea2000c1e9500 */
[----:B------:R-:W-:Y:S02]  /*0500*/  IADD3 R15, P1, PT, R17, R8, RZ ;  /* 0x00000008110f7210 */ /* 0x000fe40007f3e0ff */
[----:B0-----:R-:W-:-:S03]  /*0510*/  IADD3 R17, PT, PT, R5, R17, RZ ;  /* 0x0000001105117210 */ /* 0x001fc60007ffe0ff */
[----:B------:R-:W-:Y:S01]  /*0520*/  IMAD.X R16, R14, 0x1, R21, P1 ;  /* 0x000000010e107824 */ /* 0x000fe200008e0615 */
[----:B------:R-:W-:-:S04]  /*0530*/  LEA R14, P1, R15, UR12, 0x1 ;  /* 0x0000000c0f0e7c11 */ /* 0x000fc8000f8208ff */
[----:B------:R-:W-:Y:S02]  /*0540*/  LEA.HI.X R15, R15, UR13, R16, 0x1, P1 ;  /* 0x0000000d0f0f7c11 */ /* 0x000fe400088f0c10 */
[----:B------:R-:W-:-:S03]  /*0550*/  ISETP.GE.AND P1, PT, R17, UR8, PT ;  /* 0x0000000811007c0c */ /* 0x000fc6000bf26270 */
[----:B--2---:R1:W-:Y:S10]  /*0560*/  STG.E.U16 desc[UR4][R14.64], R13 ;  /* 0x0000000d0e007986 */ /* 0x0043f4000c101504 */
[----:B------:R-:W-:Y:S05]  /*0570*/  @!P1 BRA `(.L_x_11) ;  /* 0xfffffffc00c89947 */ /* 0x000fea000383ffff */
.L_x_10:
[----:B------:R-:W-:Y:S05]  /*0580*/  BSYNC.RECONVERGENT B0 ;  /* 0x0000000000007941 */ /* 0x000fea0003800200 */
.L_x_9:
        /* <DEDUP_REMOVED lines=24> */
.L_x_12:
[----:B------:R-:W-:Y:S02]  /*0710*/  SHF.R.S32.HI R0, RZ, 0x1f, R2 ;  /* 0x0000001fff007819 */ /* 0x000fe40000011402 */
[----:B------:R-:W-:-:S05]  /*0720*/  IADD3 R3, P0, PT, R2, R6, RZ ;  /* 0x0000000602037210 */ /* 0x000fca0007f1e0ff */
[----:B0-----:R-:W-:Y:S01]  /*0730*/  IMAD.X R10, R0, 0x1, R13, P0 ;  /* 0x00000001000a7824 */ /* 0x001fe200000e060d */
[----:B------:R-:W-:-:S04]  /*0740*/  LEA R8, P0, R3, UR10, 0x1 ;  /* 0x0000000a03087c11 */ /* 0x000fc8000f8008ff */
[----:B------:R-:W-:-:S06]  /*0750*/  LEA.HI.X R9, R3, UR11, R10, 0x1, P0 ;  /* 0x0000000b03097c11 */ /* 0x000fcc00080f0c0a */
[----:B------:R-:W2:Y:S01]  /*0760*/  LDG.E.U16.CONSTANT R9, desc[UR4][R8.64] ;  /* 0x0000000408097981 */ /* 0x000ea2000c1e9500 */
[C---:B------:R-:W-:Y:S02]  /*0770*/  IADD3 R3, P0, PT, R2.reuse, R4, RZ ;  /* 0x0000000402037210 */ /* 0x040fe40007f1e0ff */
[----:B------:R-:W-:-:S03]  /*0780*/  IADD3 R2, PT, PT, R2, UR6, RZ ;  /* 0x0000000602027c10 */ /* 0x000fc6000fffe0ff */
[----:B------:R-:W-:Y:S01]  /*0790*/  IMAD.X R0, R0, 0x1, R15, P0 ;  /* 0x0000000100007824 */ /* 0x000fe200000e060f */
[----:B------:R-:W-:-:S04]  /*07a0*/  LEA R10, P0, R3, UR14, 0x1 ;  /* 0x0000000e030a7c11 */ /* 0x000fc8000f8008ff */
[----:B------:R-:W-:Y:S02]  /*07b0*/  LEA.HI.X R11, R3, UR15, R0, 0x1, P0 ;  /* 0x0000000f030b7c11 */ /* 0x000fe400080f0c00 */
[----:B------:R-:W-:-:S03]  /*07c0*/  ISETP.GE.AND P0, PT, R2, UR16, PT ;  /* 0x0000001002007c0c */ /* 0x000fc6000bf06270 */
[----:B--2---:R0:W-:Y:S10]  /*07d0*/  STG.E.U16 desc[UR4][R10.64], R9 ;  /* 0x000000090a007986 */ /* 0x0041f4000c101504 */
[----:B------:R-:W-:Y:S05]  /*07e0*/  @!P0 BRA `(.L_x_12) ;  /* 0xfffffffc00c88947 */ /* 0x000fea000383ffff */
[----:B------:R-:W-:Y:S05]  /*07f0*/  EXIT ;  /* 0x000000000000794d */ /* 0x000fea0003800000 */
        .weak           $__internal_1_$__cuda_sm20_div_s64
        .type           $__internal_1_$__cuda_sm20_div_s64,@function
        .size           $__internal_1_$__cuda_sm20_div_s64,(.L_x_22 - $__internal_1_$__cuda_sm20_div_s64)
$__internal_1_$__cuda_sm20_div_s64:
        /* <DEDUP_REMOVED lines=83> */
[----:B------:R-:W-:Y:S06]  /*0d30*/  RET.REL.NODEC R6 `(_Z27concat_and_cache_mla_kernelI13__nv_bfloat16S0_EvPKT_S3_PT0_PKliiiiiii) ;  /* 0xfffffff006b07950 */ /* 0x000fec0003c3ffff */
.L_x_13:
        /* <DEDUP_REMOVED lines=12> */
.L_x_22:


//--------------------- .text._Z27concat_and_cache_mla_kernelI6__halfS0_EvPKT_S3_PT0_PKliiiiiii --------------------------
	.section	.text._Z27concat_and_cache_mla_kernelI6__halfS0_EvPKT_S3_PT0_PKliiiiiii,"ax",@progbits
	.align	128
        .global         _Z27concat_and_cache_mla_kernelI6__halfS0_EvPKT_S3_PT0_PKliiiiiii
        .type           _Z27concat_and_cache_mla_kernelI6__halfS0_EvPKT_S3_PT0_PKliiiiiii,@function
        .size           _Z27concat_and_cache_mla_kernelI6__halfS0_EvPKT_S3_PT0_PKliiiiiii,(.L_x_23 - _Z27concat_and_cache_mla_kernelI6__halfS0_EvPKT_S3_PT0_PKliiiiiii)
        .other          _Z27concat_and_cache_mla_kernelI6__halfS0_EvPKT_S3_PT0_PKliiiiiii,@"STO_CUDA_ENTRY STV_DEFAULT"
_Z27concat_and_cache_mla_kernelI6__halfS0_EvPKT_S3_PT0_PKliiiiiii:
.text._Z27concat_and_cache_mla_kernelI6__halfS0_EvPKT_S3_PT0_PKliiiiiii:
        /* <DEDUP_REMOVED lines=36> */
.L_x_14:
[----:B------:R-:W-:-:S07]  /*0240*/  MOV R6, 0x260 ;  /* 0x0000026000067802 */ /* 0x000fce0000000f00 */
[----:B------:R-:W-:Y:S05]  /*0250*/  CALL.REL.NOINC `($__internal_2_$__cuda_sm20_div_s64) ;  /* 0x0000000400687944 */ /* 0x000fea0003c00000 */
        /* <DEDUP_REMOVED lines=9> */
.L_x_15:
        /* <DEDUP_REMOVED lines=27> */
.L_x_18:
        /* <DEDUP_REMOVED lines=14> */
.L_x_17:
[----:B------:R-:W-:Y:S05]  /*0580*/  BSYNC.RECONVERGENT B0 ;  /* 0x0000000000007941 */ /* 0x000fea0003800200 */
.L_x_16:
        /* <DEDUP_REMOVED lines=24> */
.L_x_19:
        /* <DEDUP_REMOVED lines=15> */
        .weak           $__internal_2_$__cuda_sm20_div_s64
        .type           $__internal_2_$__cuda_sm20_div_s64,@function
        .size           $__internal_2_$__cuda_sm20_div_s64,(.L_x_23 - $__internal_2_$__cuda_sm20_div_s64)
$__internal_2_$__cuda_sm20_div_s64:
        /* <DEDUP_REMOVED lines=83> */
[----:B------:R-:W-:Y:S06]  /*0d30*/  RET.REL.NODEC R6 `(_Z27concat_and_cache_mla_kernelI6__halfS0_EvPKT_S3_PT0_PKliiiiiii) ;  /* 0xfffffff006b07950 */ /* 0x000fec0003c3ffff */
.L_x_20:
        /* <DEDUP_REMOVED lines=12> */
.L_x_23:


//--------------------- .nv.shared.reserved.0     --------------------------
	.section	.nv.shared.reserved.0,"aw",@nobits
	.weak		__nv_reservedSMEM_offset_0_alias
	.size		__nv_reservedSMEM_offset_0_alias, 0, 64
	.other		__nv_reservedSMEM_offset_0_alias,@"STO_CUDA_RESERVED_SHARED STV_DEFAULT"
__nv_reservedSMEM_offset_0_alias:
	.zero		0
	.zero		64


//--------------------- .nv.constant0._Z27concat_and_cache_mla_kernelIffEvPKT_S2_PT0_PKliiiiiii --------------------------
	.section	.nv.constant0._Z27concat_and_cache_mla_kernelIffEvPKT_S2_PT0_PKliiiiiii,"a",@progbits
	.sectionflags	@""
	.align	4
.nv.constant0._Z27concat_and_cache_mla_kernelIffEvPKT_S2_PT0_PKliiiiiii:
	.zero		956


//--------------------- .nv.constant0._Z27concat_and_cache_mla_kernelI13__nv_bfloat16S0_EvPKT_S3_PT0_PKliiiiiii --------------------------
	.section	.nv.constant0._Z27concat_and_cache_mla_kernelI13__nv_bfloat16S0_EvPKT_S3_PT0_PKliiiiiii,"a",@progbits
	.sectionflags	@""
	.align	4
.nv.constant0._Z27concat_and_cache_mla_kernelI13__nv_bfloat16S0_EvPKT_S3_PT0_PKliiiiiii:
	.zero		956


//--------------------- .nv.constant0._Z27concat_and_cache_mla_kernelI6__halfS0_EvPKT_S3_PT0_PKliiiiiii --------------------------
	.section	.nv.constant0._Z27concat_and_cache_mla_kernelI6__halfS0_EvPKT_S3_PT0_PKliiiiiii,"a",@progbits
	.sectionflags	@""
	.align	4
.nv.constant0._Z27concat_and_cache_mla_kernelI6__halfS0_EvPKT_S3_PT0_PKliiiiiii:
	.zero		956


//--------------------- SYMBOLS --------------------------

	.type		.nv.reservedSmem.offset0,@object
	.size		.nv.reservedSmem.offset0,0x4
